def attn_fwd(
    Q,
    K,
    V,
    Out,
    Lse,
    sm_scale,
    stride_qz,
    stride_qh,
    stride_qm,
    stride_qk,
    stride_kz,
    stride_kh,
    stride_kn,
    stride_kk,
    stride_vz,
    stride_vh,
    stride_vn,
    stride_vk,
    stride_oz,
    stride_oh,
    stride_om,
    stride_ok,
    seqlen_q,
    seqlen_k,
    BLOCK_M: tl.constexpr,
    BLOCK_N: tl.constexpr,
    HEAD_DIM: tl.constexpr,
    CAUSAL: tl.constexpr,
):
    start_m = tl.program_id(0)
    off_hz = tl.program_id(1)
    q_off = off_hz * stride_qh
    k_off = off_hz * stride_kh
    v_off = off_hz * stride_vh
    offs_m = start_m * BLOCK_M + tl.arange(0, BLOCK_M)
    offs_d = tl.arange(0, HEAD_DIM)
    offs_n = tl.arange(0, BLOCK_N)
    q_ptrs = Q + q_off + offs_m[:, None] * stride_qm + offs_d[None, :] * stride_qk
    k_ptrs = K + k_off + offs_d[:, None] * stride_kk + offs_n[None, :] * stride_kn
    v_ptrs = V + v_off + offs_n[:, None] * stride_vn + offs_d[None, :] * stride_vk
    m_i = tl.full([BLOCK_M], float("-inf"), dtype=tl.float32)
    l_i = tl.zeros([BLOCK_M], dtype=tl.float32) + 1.0
    acc = tl.zeros([BLOCK_M, HEAD_DIM], dtype=tl.float32)
    q = tl.load(q_ptrs)
    acc, l_i, m_i = _attn_fwd_inner(
        acc,
        l_i,
        m_i,
        q,
        k_ptrs,
        v_ptrs,
        sm_scale,
        stride_kn,
        stride_vn,
        start_m,
        seqlen_k,
        BLOCK_M,
        BLOCK_N,
        HEAD_DIM,
        CAUSAL,
    )
    acc = acc / l_i[:, None]
    lse = m_i + tl.math.log2(l_i) / 1.4426950408889634
    o_ptrs = (
        Out
        + off_hz * stride_oh
        + offs_m[:, None] * stride_om
        + offs_d[None, :] * stride_ok
    )
    tl.store(o_ptrs, acc.to(Out.dtype.element_ty))
    tl.store(Lse + off_hz * seqlen_q + offs_m, lse)

# config = {"BLOCK_M": 256, "BLOCK_N": 16, "HEAD_DIM": 64, "arch": "sm_100", "causal": false, "dtype": "fp16", "num_stages": 4, "num_warps": 16}
# arch = sm_100


// ===== COMPILED SASS (sm_100a) =====

	.target	sm_100a

	.elftype	@"ET_EXEC"


//--------------------- .note.nv.tkinfo           --------------------------
	.section	.note.nv.tkinfo,"",@"SHT_NOTE"
	.sectionflags	@"SHF_NOTE_NV_TKINFO"
	.tkinfo
        /*0018*/ 	.word	0x00000081
        /*0030*/ 	.string	""
        /*0030*/ 	.string	"ptxas-blackwell"
        /*0030*/ 	.string	"Cuda compilation tools, release 12.9, V12.9.86"
        /*0030*/ 	.string	"Build cuda_12.9.r12.9/compiler.36037853_0"
        /*0030*/ 	.string	"-v  -suppress-debug-info  -lineinfo  -arch sm_100a "



//--------------------- .note.nv.cuver            --------------------------
	.section	.note.nv.cuver,"",@"SHT_NOTE"
	.sectionflags	@"SHF_NOTE_NV_CUVER"
        /*0018*/ 	.short	0x0001
        /*001a*/ 	.short	0x0064
        /*001c*/ 	.short	0x0001
        /*001e*/ 	.short	0x0000
        /*0020*/ 	.short	0x0001
        /*0022*/ 	.short	0x0000


//--------------------- .nv.info                  --------------------------
	.section	.nv.info,"",@"SHT_CUDA_INFO"
	.align	4


	//----- nvinfo : EIATTR_REGCOUNT
	.align		4
        /*0000*/ 	.byte	0x04, 0x2f
        /*0002*/ 	.short	(.L_2 - .L_1)
	.align		4
.L_1:
        /*0004*/ 	.word	index@(attn_fwd)
        /*0008*/ 	.word	0x0000005e


	//----- nvinfo : EIATTR_FRAME_SIZE
	.align		4
.L_2:
        /*000c*/ 	.byte	0x04, 0x11
        /*000e*/ 	.short	(.L_4 - .L_3)
	.align		4
.L_3:
        /*0010*/ 	.word	index@(attn_fwd)
        /*0014*/ 	.word	0x00000000


	//----- nvinfo : EIATTR_MIN_STACK_SIZE
	.align		4
.L_4:
        /*0018*/ 	.byte	0x04, 0x12
        /*001a*/ 	.short	(.L_6 - .L_5)
	.align		4
.L_5:
        /*001c*/ 	.word	index@(attn_fwd)
        /*0020*/ 	.word	0x00000000
.L_6:


//--------------------- .nv.info.attn_fwd         --------------------------
	.section	.nv.info.attn_fwd,"",@"SHT_CUDA_INFO"
	.sectionflags	@""
	.align	4


	//----- nvinfo : EIATTR_CUDA_API_VERSION
	.align		4
        /*0000*/ 	.byte	0x04, 0x37
        /*0002*/ 	.short	(.L_8 - .L_7)
.L_7:
        /*0004*/ 	.word	0x00000081


	//----- nvinfo : EIATTR_KPARAM_INFO
	.align		4
.L_8:
        /*0008*/ 	.byte	0x04, 0x17
        /*000a*/ 	.short	(.L_10 - .L_9)
.L_9:
        /*000c*/ 	.word	0x00000000
        /*0010*/ 	.short	0x0019
        /*0012*/ 	.short	0x0080
        /*0014*/ 	.byte	0x00, 0xf4, 0x21, 0x00


	//----- nvinfo : EIATTR_KPARAM_INFO
	.align		4
.L_10:
        /*0018*/ 	.byte	0x04, 0x17
        /*001a*/ 	.short	(.L_12 - .L_11)
.L_11:
        /*001c*/ 	.word	0x00000000
        /*0020*/ 	.short	0x0018
        /*0022*/ 	.short	0x0078
        /*0024*/ 	.byte	0x00, 0xf4, 0x21, 0x00


	//----- nvinfo : EIATTR_KPARAM_INFO
	.align		4
.L_12:
        /*0028*/ 	.byte	0x04, 0x17
        /*002a*/ 	.short	(.L_14 - .L_13)
.L_13:
        /*002c*/ 	.word	0x00000000
        /*0030*/ 	.short	0x0017
        /*0032*/ 	.short	0x0070
        /*0034*/ 	.byte	0x00, 0xf0, 0x11, 0x00


	//----- nvinfo : EIATTR_KPARAM_INFO
	.align		4
.L_14:
        /*0038*/ 	.byte	0x04, 0x17
        /*003a*/ 	.short	(.L_16 - .L_15)
.L_15:
        /*003c*/ 	.word	0x00000000
        /*0040*/ 	.short	0x0016
        /*0042*/ 	.short	0x006c
        /*0044*/ 	.byte	0x00, 0xf0, 0x11, 0x00


	//----- nvinfo : EIATTR_KPARAM_INFO
	.align		4
.L_16:
        /*0048*/ 	.byte	0x04, 0x17
        /*004a*/ 	.short	(.L_18 - .L_17)
.L_17:
        /*004c*/ 	.word	0x00000000
        /*0050*/ 	.short	0x0015
        /*0052*/ 	.short	0x0068
        /*0054*/ 	.byte	0x00, 0xf0, 0x11, 0x00


	//----- nvinfo : EIATTR_KPARAM_INFO
	.align		4
.L_18:
        /*0058*/ 	.byte	0x04, 0x17
        /*005a*/ 	.short	(.L_20 - .L_19)
.L_19:
        /*005c*/ 	.word	0x00000000
        /*0060*/ 	.short	0x0014
        /*0062*/ 	.short	0x0064
        /*0064*/ 	.byte	0x00, 0xf0, 0x11, 0x00


	//----- nvinfo : EIATTR_KPARAM_INFO
	.align		4
.L_20:
        /*0068*/ 	.byte	0x04, 0x17
        /*006a*/ 	.short	(.L_22 - .L_21)
.L_21:
        /*006c*/ 	.word	0x00000000
        /*0070*/ 	.short	0x0013
        /*0072*/ 	.short	0x0060
        /*0074*/ 	.byte	0x00, 0xf0, 0x11, 0x00


	//----- nvinfo : EIATTR_KPARAM_INFO
	.align		4
.L_22:
        /*0078*/ 	.byte	0x04, 0x17
        /*007a*/ 	.short	(.L_24 - .L_23)
.L_23:
        /*007c*/ 	.word	0x00000000
        /*0080*/ 	.short	0x0012
        /*0082*/ 	.short	0x005c
        /*0084*/ 	.byte	0x00, 0xf0, 0x11, 0x00


	//----- nvinfo : EIATTR_KPARAM_INFO
	.align		4
.L_24:
        /*0088*/ 	.byte	0x04, 0x17
        /*008a*/ 	.short	(.L_26 - .L_25)
.L_25:
        /*008c*/ 	.word	0x00000000
        /*0090*/ 	.short	0x0011
        /*0092*/ 	.short	0x0058
        /*0094*/ 	.byte	0x00, 0xf0, 0x11, 0x00


	//----- nvinfo : EIATTR_KPARAM_INFO
	.align		4
.L_26:
        /*0098*/ 	.byte	0x04, 0x17
        /*009a*/ 	.short	(.L_28 - .L_27)
.L_27:
        /*009c*/ 	.word	0x00000000
        /*00a0*/ 	.short	0x0010
        /*00a2*/ 	.short	0x0054
        /*00a4*/ 	.byte	0x00, 0xf0, 0x11, 0x00


	//----- nvinfo : EIATTR_KPARAM_INFO
	.align		4
.L_28:
        /*00a8*/ 	.byte	0x04, 0x17
        /*00aa*/ 	.short	(.L_30 - .L_29)
.L_29:
        /*00ac*/ 	.word	0x00000000
        /*00b0*/ 	.short	0x000f
        /*00b2*/ 	.short	0x0050
        /*00b4*/ 	.byte	0x00, 0xf0, 0x11, 0x00


	//----- nvinfo : EIATTR_KPARAM_INFO
	.align		4
.L_30:
        /*00b8*/ 	.byte	0x04, 0x17
        /*00ba*/ 	.short	(.L_32 - .L_31)
.L_31:
        /*00bc*/ 	.word	0x00000000
        /*00c0*/ 	.short	0x000e
        /*00c2*/ 	.short	0x004c
        /*00c4*/ 	.byte	0x00, 0xf0, 0x11, 0x00


	//----- nvinfo : EIATTR_KPARAM_INFO
	.align		4
.L_32:
        /*00c8*/ 	.byte	0x04, 0x17
        /*00ca*/ 	.short	(.L_34 - .L_33)
.L_33:
        /*00cc*/ 	.word	0x00000000
        /*00d0*/ 	.short	0x000d
        /*00d2*/ 	.short	0x0048
        /*00d4*/ 	.byte	0x00, 0xf0, 0x11, 0x00


	//----- nvinfo : EIATTR_KPARAM_INFO
	.align		4
.L_34:
        /*00d8*/ 	.byte	0x04, 0x17
        /*00da*/ 	.short	(.L_36 - .L_35)
.L_35:
        /*00dc*/ 	.word	0x00000000
        /*00e0*/ 	.short	0x000c
        /*00e2*/ 	.short	0x0044
        /*00e4*/ 	.byte	0x00, 0xf0, 0x11, 0x00


	//----- nvinfo : EIATTR_KPARAM_INFO
	.align		4
.L_36:
        /*00e8*/ 	.byte	0x04, 0x17
        /*00ea*/ 	.short	(.L_38 - .L_37)
.L_37:
        /*00ec*/ 	.word	0x00000000
        /*00f0*/ 	.short	0x000b
        /*00f2*/ 	.short	0x0040
        /*00f4*/ 	.byte	0x00, 0xf0, 0x11, 0x00


	//----- nvinfo : EIATTR_KPARAM_INFO
	.align		4
.L_38:
        /*00f8*/ 	.byte	0x04, 0x17
        /*00fa*/ 	.short	(.L_40 - .L_39)
.L_39:
        /*00fc*/ 	.word	0x00000000
        /*0100*/ 	.short	0x000a
        /*0102*/ 	.short	0x003c
        /*0104*/ 	.byte	0x00, 0xf0, 0x11, 0x00


	//----- nvinfo : EIATTR_KPARAM_INFO
	.align		4
.L_40:
        /*0108*/ 	.byte	0x04, 0x17
        /*010a*/ 	.short	(.L_42 - .L_41)
.L_41:
        /*010c*/ 	.word	0x00000000
        /*0110*/ 	.short	0x0009
        /*0112*/ 	.short	0x0038
        /*0114*/ 	.byte	0x00, 0xf0, 0x11, 0x00


	//----- nvinfo : EIATTR_KPARAM_INFO
	.align		4
.L_42:
        /*0118*/ 	.byte	0x04, 0x17
        /*011a*/ 	.short	(.L_44 - .L_43)
.L_43:
        /*011c*/ 	.word	0x00000000
        /*0120*/ 	.short	0x0008
        /*0122*/ 	.short	0x0034
        /*0124*/ 	.byte	0x00, 0xf0, 0x11, 0x00


	//----- nvinfo : EIATTR_KPARAM_INFO
	.align		4
.L_44:
        /*0128*/ 	.byte	0x04, 0x17
        /*012a*/ 	.short	(.L_46 - .L_45)
.L_45:
        /*012c*/ 	.word	0x00000000
        /*0130*/ 	.short	0x0007
        /*0132*/ 	.short	0x0030
        /*0134*/ 	.byte	0x00, 0xf0, 0x11, 0x00


	//----- nvinfo : EIATTR_KPARAM_INFO
	.align		4
.L_46:
        /*0138*/ 	.byte	0x04, 0x17
        /*013a*/ 	.short	(.L_48 - .L_47)
.L_47:
        /*013c*/ 	.word	0x00000000
        /*0140*/ 	.short	0x0006
        /*0142*/ 	.short	0x002c
        /*0144*/ 	.byte	0x00, 0xf0, 0x11, 0x00


	//----- nvinfo : EIATTR_KPARAM_INFO
	.align		4
.L_48:
        /*0148*/ 	.byte	0x04, 0x17
        /*014a*/ 	.short	(.L_50 - .L_49)
.L_49:
        /*014c*/ 	.word	0x00000000
        /*0150*/ 	.short	0x0005
        /*0152*/ 	.short	0x0028
        /*0154*/ 	.byte	0x00, 0xf0, 0x11, 0x00


	//----- nvinfo : EIATTR_KPARAM_INFO
	.align		4
.L_50:
        /*0158*/ 	.byte	0x04, 0x17
        /*015a*/ 	.short	(.L_52 - .L_51)
.L_51:
        /*015c*/ 	.word	0x00000000
        /*0160*/ 	.short	0x0004
        /*0162*/ 	.short	0x0020
        /*0164*/ 	.byte	0x00, 0xf4, 0x21, 0x00


	//----- nvinfo : EIATTR_KPARAM_INFO
	.align		4
.L_52:
        /*0168*/ 	.byte	0x04, 0x17
        /*016a*/ 	.short	(.L_54 - .L_53)
.L_53:
        /*016c*/ 	.word	0x00000000
        /*0170*/ 	.short	0x0003
        /*0172*/ 	.short	0x0018
        /*0174*/ 	.byte	0x00, 0xf4, 0x21, 0x00


	//----- nvinfo : EIATTR_KPARAM_INFO
	.align		4
.L_54:
        /*0178*/ 	.byte	0x04, 0x17
        /*017a*/ 	.short	(.L_56 - .L_55)
.L_55:
        /*017c*/ 	.word	0x00000000
        /*0180*/ 	.short	0x0002
        /*0182*/ 	.short	0x0010
        /*0184*/ 	.byte	0x00, 0xf4, 0x21, 0x00


	//----- nvinfo : EIATTR_KPARAM_INFO
	.align		4
.L_56:
        /*0188*/ 	.byte	0x04, 0x17
        /*018a*/ 	.short	(.L_58 - .L_57)
.L_57:
        /*018c*/ 	.word	0x00000000
        /*0190*/ 	.short	0x0001
        /*0192*/ 	.short	0x0008
        /*0194*/ 	.byte	0x00, 0xf4, 0x21, 0x00


	//----- nvinfo : EIATTR_KPARAM_INFO
	.align		4
.L_58:
        /*0198*/ 	.byte	0x04, 0x17
        /*019a*/ 	.short	(.L_60 - .L_59)
.L_59:
        /*019c*/ 	.word	0x00000000
        /*01a0*/ 	.short	0x0000
        /*01a2*/ 	.short	0x0000
        /*01a4*/ 	.byte	0x00, 0xf4, 0x21, 0x00


	//----- nvinfo : EIATTR_SPARSE_MMA_MASK
	.align		4
.L_60:
        /*01a8*/ 	.byte	0x03, 0x50
        /*01aa*/ 	.short	0x0000


	//----- nvinfo : EIATTR_MAXREG_COUNT
	.align		4
        /*01ac*/ 	.byte	0x03, 0x1b
        /*01ae*/ 	.short	0x0080


	//----- nvinfo : EIATTR_NUM_BARRIERS
	.align		4
        /*01b0*/ 	.byte	0x02, 0x4c
        /*01b2*/ 	.byte	0x01
	.zero		1


	//----- nvinfo : EIATTR_COOP_GROUP_MASK_REGIDS
	.align		4
        /*01b4*/ 	.byte	0x04, 0x29
        /*01b6*/ 	.short	(.L_62 - .L_61)


	//   ....[0]....
.L_61:
        /*01b8*/ 	.word	0xffffffff


	//   ....[1]....
        /*01bc*/ 	.word	0xffffffff


	//   ....[2]....
        /*01c0*/ 	.word	0xffffffff


	//   ....[3]....
        /*01c4*/ 	.word	0xffffffff


	//   ....[4]....
        /*01c8*/ 	.word	0xffffffff


	//   ....[5]....
        /*01cc*/ 	.word	0xffffffff


	//   ....[6]....
        /*01d0*/ 	.word	0xffffffff


	//   ....[7]....
        /*01d4*/ 	.word	0xffffffff


	//----- nvinfo : EIATTR_COOP_GROUP_INSTR_OFFSETS
	.align		4
.L_62:
        /*01d8*/ 	.byte	0x04, 0x28
        /*01da*/ 	.short	(.L_64 - .L_63)


	//   ....[0]....
.L_63:
        /*01dc*/ 	.word	0x000015d0


	//   ....[1]....
        /*01e0*/ 	.word	0x00001600


	//   ....[2]....
        /*01e4*/ 	.word	0x00001620


	//   ....[3]....
        /*01e8*/ 	.word	0x00001640


	//   ....[4]....
        /*01ec*/ 	.word	0x00001b70


	//   ....[5]....
        /*01f0*/ 	.word	0x00001ba0


	//   ....[6]....
        /*01f4*/ 	.word	0x00001c00


	//   ....[7]....
        /*01f8*/ 	.word	0x00001c10


	//----- nvinfo : EIATTR_VRC_CTA_INIT_COUNT
	.align		4
.L_64:
        /*01fc*/ 	.byte	0x02, 0x4a
	.zero		1
	.zero		1


	//----- nvinfo : EIATTR_EXIT_INSTR_OFFSETS
	.align		4
        /*0200*/ 	.byte	0x04, 0x1c
        /*0202*/ 	.short	(.L_66 - .L_65)


	//   ....[0]....
.L_65:
        /*0204*/ 	.word	0x00003580


	//   ....[1]....
        /*0208*/ 	.word	0x000035b0


	//----- nvinfo : EIATTR_REQNTID
	.align		4
.L_66:
        /*020c*/ 	.byte	0x04, 0x10
        /*020e*/ 	.short	(.L_68 - .L_67)
.L_67:
        /*0210*/ 	.word	0x00000200
        /*0214*/ 	.word	0x00000001
        /*0218*/ 	.word	0x00000001


	//----- nvinfo : EIATTR_CBANK_PARAM_SIZE
	.align		4
.L_68:
        /*021c*/ 	.byte	0x03, 0x19
        /*021e*/ 	.short	0x0088


	//----- nvinfo : EIATTR_PARAM_CBANK
	.align		4
        /*0220*/ 	.byte	0x04, 0x0a
        /*0222*/ 	.short	(.L_70 - .L_69)
	.align		4
.L_69:
        /*0224*/ 	.word	index@(.nv.constant0.attn_fwd)
        /*0228*/ 	.short	0x0380
        /*022a*/ 	.short	0x0088


	//----- nvinfo : EIATTR_SW_WAR
	.align		4
.L_70:
        /*022c*/ 	.byte	0x04, 0x36
        /*022e*/ 	.short	(.L_72 - .L_71)
.L_71:
        /*0230*/ 	.word	0x00000008
.L_72:


//--------------------- .nv.compat                --------------------------
	.section	.nv.compat,"",@"SHT_CUDA_COMPAT_INFO"
	.align	4
        /*0000*/ 	.byte	0x02, 0x02, 0x01, 0x00, 0x02, 0x05, 0x05, 0x00, 0x02, 0x03, 0x00, 0x00, 0x02, 0x06, 0x01, 0x00


//--------------------- .nv.callgraph             --------------------------
	.section	.nv.callgraph,"",@"SHT_CUDA_CALLGRAPH"
	.align	4
	.sectionentsize	8
	.align		4
        /*0000*/ 	.word	0x00000000
	.align		4
        /*0004*/ 	.word	0xffffffff
	.align		4
        /*0008*/ 	.word	0x00000000
	.align		4
        /*000c*/ 	.word	0xfffffffe
	.align		4
        /*0010*/ 	.word	0x00000000
	.align		4
        /*0014*/ 	.word	0xfffffffd
	.align		4
        /*0018*/ 	.word	0x00000000
	.align		4
        /*001c*/ 	.word	0xfffffffc


//--------------------- .nv.constant4             --------------------------
	.section	.nv.constant4,"a",@progbits
	.align	8
	.align		8
.nv.constant4:
        /*0000*/ 	.dword	_$_str


//--------------------- .text.attn_fwd            --------------------------
	.section	.text.attn_fwd,"ax",@progbits
	.align	128
        .global         attn_fwd
        .type           attn_fwd,@function
        .size           attn_fwd,(.L_x_3 - attn_fwd)
        .other          attn_fwd,@"STO_CUDA_ENTRY STV_DEFAULT"
attn_fwd:
.text.attn_fwd:
[----:B------:R-:W0:Y:S01]  /*0000*/  LDC R1, c[0x0][0x37c] ;  /* 0x0000df00ff017b82 */ /* 0x000e220000000800 */
[----:B------:R-:W1:Y:S07]  /*0010*/  S2R R0, SR_TID.X ;  /* 0x0000000000007919 */ /* 0x000e6e0000002100 */
[----:B------:R-:W2:Y:S01]  /*0020*/  S2UR UR7, SR_CTAID.Y ;  /* 0x00000000000779c3 */ /* 0x000ea20000002600 */
[----:B------:R-:W2:Y:S01]  /*0030*/  LDCU.64 UR4, c[0x0][0x3b0] ;  /* 0x00007600ff0477ac */ /* 0x000ea20008000a00 */
[----:B------:R-:W3:Y:S01]  /*0040*/  S2R R3, SR_CTAID.X ;  /* 0x0000000000037919 */ /* 0x000ee20000002500 */
[----:B------:R-:W4:Y:S05]  /*0050*/  LDCU.64 UR8, c[0x0][0x358] ;  /* 0x00006b00ff0877ac */ /* 0x000f2a0008000a00 */
[----:B------:R-:W5:Y:S08]  /*0060*/  LDC R12, c[0x0][0x3b8] ;  /* 0x0000ee00ff0c7b82 */ /* 0x000f700000000800 */
[----:B------:R-:W0:Y:S01]  /*0070*/  LDC.64 R10, c[0x0][0x380] ;  /* 0x0000e000ff0a7b82 */ /* 0x000e220000000a00 */
[----:B--2---:R-:W-:-:S04]  /*0080*/  UIMAD UR4, UR7, UR4, URZ ;  /* 0x00000004070472a4 */ /* 0x004fc8000f8e02ff */
[----:B------:R-:W-:Y:S01]  /*0090*/  USHF.L.U32 UR6, UR4, 0x1, URZ ;  /* 0x0000000104067899 */ /* 0x000fe200080006ff */
[----:B-1----:R-:W-:-:S05]  /*00a0*/  LOP3.LUT R4, R0, 0xff, RZ, 0xc0, !PT ;  /* 0x000000ff00047812 */ /* 0x002fca00078ec0ff */
[----:B---3--:R-:W-:Y:S01]  /*00b0*/  IMAD R2, R3, 0x100, R4 ;  /* 0x0000010003027824 */ /* 0x008fe200078e0204 */
[----:B------:R-:W-:-:S03]  /*00c0*/  SHF.R.U32.HI R3, RZ, 0x8, R0 ;  /* 0x00000008ff037819 */ /* 0x000fc60000011600 */
[----:B------:R-:W-:Y:S01]  /*00d0*/  IMAD R5, R2, UR5, RZ ;  /* 0x0000000502057c24 */ /* 0x000fe2000f8e02ff */
[----:B------:R-:W-:Y:S01]  /*00e0*/  SGXT.U32 R3, R3, 0x1 ;  /* 0x000000010303781a */ /* 0x000fe20000000000 */
[----:B------:R-:W-:Y:S02]  /*00f0*/  UIMAD.WIDE UR4, UR4, 0x2, URZ ;  /* 0x00000002040478a5 */ /* 0x000fe4000f8e02ff */
[----:B------:R-:W-:Y:S02]  /*0100*/  IMAD.SHL.U32 R7, R5, 0x2, RZ ;  /* 0x0000000205077824 */ /* 0x000fe400078e00ff */
[----:B-----5:R-:W-:Y:S02]  /*0110*/  IMAD R9, R3, R12, RZ ;  /* 0x0000000c03097224 */ /* 0x020fe400078e02ff */
[----:B------:R-:W-:Y:S01]  /*0120*/  IMAD.HI R8, R5, 0x2, RZ ;  /* 0x0000000205087827 */ /* 0x000fe200078e02ff */
[----:B0-----:R-:W-:-:S03]  /*0130*/  IADD3 R6, P0, P1, R7, UR6, R10 ;  /* 0x0000000607067c10 */ /* 0x001fc6000f91e00a */
[----:B------:R-:W-:Y:S01]  /*0140*/  IMAD R7, R12, 0x2, R9 ;  /* 0x000000020c077824 */ /* 0x000fe200078e0209 */
[----:B------:R-:W-:Y:S01]  /*0150*/  IADD3.X R5, PT, PT, R8, UR5, R11, P0, P1 ;  /* 0x0000000508057c10 */ /* 0x000fe200087e240b */
[----:B------:R-:W0:Y:S01]  /*0160*/  S2UR UR6, SR_CgaCtaId ;  /* 0x00000000000679c3 */ /* 0x000e220000008800 */
[CC--:B------:R-:W-:Y:S01]  /*0170*/  LEA R10, P0, R9.reuse, R6.reuse, 0x1 ;  /* 0x00000006090a7211 */ /* 0x0c0fe200078008ff */
[----:B------:R-:W-:Y:S01]  /*0180*/  UMOV UR4, 0x400 ;  /* 0x0000040000047882 */ /* 0x000fe20000000000 */
[C---:B------:R-:W-:Y:S01]  /*0190*/  LEA R13, R12.reuse, R7, 0x1 ;  /* 0x000000070c0d7211 */ /* 0x040fe200078e08ff */
[----:B------:R-:W1:Y:S01]  /*01a0*/  LDCU UR5, c[0x0][0x3f0] ;  /* 0x00007e00ff0577ac */ /* 0x000e620008000800 */
[----:B------:R-:W-:Y:S02]  /*01b0*/  LEA.HI.X.SX32 R11, R9, R5, 0x1, P0 ;  /* 0x00000005090b7211 */ /* 0x000fe400000f0eff */
[-C--:B------:R-:W-:Y:S01]  /*01c0*/  LEA R16, P0, R13, R6.reuse, 0x1 ;  /* 0x000000060d107211 */ /* 0x080fe200078008ff */
[----:B------:R-:W-:Y:S01]  /*01d0*/  IMAD R9, R12, 0x2, R13 ;  /* 0x000000020c097824 */ /* 0x000fe200078e020d */
[----:B------:R-:W-:-:S02]  /*01e0*/  LEA R14, P1, R7, R6, 0x1 ;  /* 0x00000006070e7211 */ /* 0x000fc400078208ff */
[-C--:B------:R-:W-:Y:S01]  /*01f0*/  LEA.HI.X.SX32 R17, R13, R5.reuse, 0x1, P0 ;  /* 0x000000050d117211 */ /* 0x080fe200000f0eff */
[C---:B------:R-:W-:Y:S01]  /*0200*/  IMAD R13, R12.reuse, 0x2, R9 ;  /* 0x000000020c0d7824 */ /* 0x040fe200078e0209 */
[-C--:B------:R-:W-:Y:S02]  /*0210*/  LEA R18, P0, R9, R6.reuse, 0x1 ;  /* 0x0000000609127211 */ /* 0x080fe400078008ff */
[-C--:B------:R-:W-:Y:S01]  /*0220*/  LEA.HI.X.SX32 R15, R7, R5.reuse, 0x1, P1 ;  /* 0x00000005070f7211 */ /* 0x080fe200008f0eff */
[----:B------:R-:W-:Y:S01]  /*0230*/  IMAD R23, R12, 0x2, R13 ;  /* 0x000000020c177824 */ /* 0x000fe200078e020d */
[-C--:B------:R-:W-:Y:S01]  /*0240*/  LEA.HI.X.SX32 R19, R9, R5.reuse, 0x1, P0 ;  /* 0x0000000509137211 */ /* 0x080fe200000f0eff */
[----:B----4-:R2:W3:Y:S01]  /*0250*/  LDG.E.U16 R7, desc[UR8][R10.64] ;  /* 0x000000080a077981 */ /* 0x0104e2000c1e1500 */
[-C--:B------:R-:W-:Y:S02]  /*0260*/  LEA R20, P1, R13, R6.reuse, 0x1 ;  /* 0x000000060d147211 */ /* 0x080fe400078208ff */
[----:B------:R-:W-:Y:S01]  /*0270*/  LEA R22, P0, R23, R6, 0x1 ;  /* 0x0000000617167211 */ /* 0x000fe200078008ff */
[----:B------:R4:W5:Y:S01]  /*0280*/  LDG.E.U16 R8, desc[UR8][R14.64] ;  /* 0x000000080e087981 */ /* 0x000962000c1e1500 */
[----:B------:R-:W-:-:S03]  /*0290*/  LEA.HI.X.SX32 R21, R13, R5, 0x1, P1 ;  /* 0x000000050d157211 */ /* 0x000fc600008f0eff */
[----:B------:R0:W5:Y:S01]  /*02a0*/  LDG.E.U16 R9, desc[UR8][R16.64] ;  /* 0x0000000810097981 */ /* 0x000162000c1e1500 */
[C---:B--2---:R-:W-:Y:S02]  /*02b0*/  LEA R11, R12.reuse, R23, 0x1 ;  /* 0x000000170c0b7211 */ /* 0x044fe400078e08ff */
[-C--:B------:R-:W-:Y:S01]  /*02c0*/  LEA.HI.X.SX32 R23, R23, R5.reuse, 0x1, P0 ;  /* 0x0000000517177211 */ /* 0x080fe200000f0eff */
[----:B------:R2:W5:Y:S01]  /*02d0*/  LDG.E.U16 R10, desc[UR8][R18.64] ;  /* 0x00000008120a7981 */ /* 0x000562000c1e1500 */
[CC--:B----4-:R-:W-:Y:S01]  /*02e0*/  LEA R14, P0, R11.reuse, R6.reuse, 0x1 ;  /* 0x000000060b0e7211 */ /* 0x0d0fe200078008ff */
[C---:B------:R-:W-:Y:S02]  /*02f0*/  IMAD R13, R12.reuse, 0x2, R11 ;  /* 0x000000020c0d7824 */ /* 0x040fe400078e020b */
[----:B------:R4:W5:Y:S01]  /*0300*/  LDG.E.U16 R28, desc[UR8][R20.64] ;  /* 0x00000008141c7981 */ /* 0x000962000c1e1500 */
[-C--:B------:R-:W-:Y:S01]  /*0310*/  LEA.HI.X.SX32 R15, R11, R5.reuse, 0x1, P0 ;  /* 0x000000050b0f7211 */ /* 0x080fe200000f0eff */
[C---:B------:R-:W-:Y:S01]  /*0320*/  IMAD R11, R12.reuse, 0x2, R13 ;  /* 0x000000020c0b7824 */ /* 0x040fe200078e020d */
[-C--:B0-----:R-:W-:Y:S01]  /*0330*/  LEA R16, P0, R13, R6.reuse, 0x1 ;  /* 0x000000060d107211 */ /* 0x081fe200078008ff */
[----:B------:R-:W5:Y:S02]  /*0340*/  LDG.E.U16 R30, desc[UR8][R22.64] ;  /* 0x00000008161e7981 */ /* 0x000f64000c1e1500 */
[----:B------:R-:W-:Y:S01]  /*0350*/  IMAD R27, R12, 0x2, R11 ;  /* 0x000000020c1b7824 */ /* 0x000fe200078e020b */
[----:B------:R-:W-:Y:S01]  /*0360*/  LEA R24, P1, R11, R6, 0x1 ;  /* 0x000000060b187211 */ /* 0x000fe200078208ff */
[----:B------:R0:W5:Y:S01]  /*0370*/  LDG.E.U16 R32, desc[UR8][R14.64] ;  /* 0x000000080e207981 */ /* 0x000162000c1e1500 */
[----:B------:R-:W-:-:S02]  /*0380*/  LEA.HI.X.SX32 R17, R13, R5, 0x1, P0 ;  /* 0x000000050d117211 */ /* 0x000fc400000f0eff */
[----:B------:R-:W-:Y:S02]  /*0390*/  LEA.HI.X.SX32 R25, R11, R5, 0x1, P1 ;  /* 0x000000050b197211 */ /* 0x000fe400008f0eff */
[CC--:B--2---:R-:W-:Y:S01]  /*03a0*/  LEA R18, P0, R27.reuse, R6.reuse, 0x1 ;  /* 0x000000061b127211 */ /* 0x0c4fe200078008ff */
[----:B------:R2:W5:Y:S01]  /*03b0*/  LDG.E.U16 R33, desc[UR8][R16.64] ;  /* 0x0000000810217981 */ /* 0x000562000c1e1500 */
[C---:B------:R-:W-:Y:S02]  /*03c0*/  LEA R11, R12.reuse, R27, 0x1 ;  /* 0x0000001b0c0b7211 */ /* 0x040fe400078e08ff */
[-C--:B------:R-:W-:Y:S01]  /*03d0*/  LEA.HI.X.SX32 R19, R27, R5.reuse, 0x1, P0 ;  /* 0x000000051b137211 */ /* 0x080fe200000f0eff */
[----:B------:R1:W5:Y:S01]  /*03e0*/  LDG.E.U16 R34, desc[UR8][R24.64] ;  /* 0x0000000818227981 */ /* 0x000362000c1e1500 */
[CC--:B----4-:R-:W-:Y:S01]  /*03f0*/  LEA R20, P0, R11.reuse, R6.reuse, 0x1 ;  /* 0x000000060b147211 */ /* 0x0d0fe200078008ff */
[C---:B------:R-:W-:Y:S02]  /*0400*/  IMAD R13, R12.reuse, 0x2, R11 ;  /* 0x000000020c0d7824 */ /* 0x040fe400078e020b */
[----:B------:R4:W5:Y:S01]  /*0410*/  LDG.E.U16 R35, desc[UR8][R18.64] ;  /* 0x0000000812237981 */ /* 0x000962000c1e1500 */
[----:B------:R-:W-:Y:S01]  /*0420*/  LEA.HI.X.SX32 R21, R11, R5, 0x1, P0 ;  /* 0x000000050b157211 */ /* 0x000fe200000f0eff */
[----:B------:R-:W-:Y:S01]  /*0430*/  IMAD R11, R12, 0x2, R13 ;  /* 0x000000020c0b7824 */ /* 0x000fe200078e020d */
[----:B0-----:R-:W-:-:S03]  /*0440*/  LEA R14, P0, R13, R6, 0x1 ;  /* 0x000000060d0e7211 */ /* 0x001fc600078008ff */
[C---:B------:R-:W-:Y:S01]  /*0450*/  IMAD R27, R12.reuse, 0x2, R11 ;  /* 0x000000020c1b7824 */ /* 0x040fe200078e020b */
[CC--:B------:R-:W-:Y:S01]  /*0460*/  LEA R22, P1, R11.reuse, R6.reuse, 0x1 ;  /* 0x000000060b167211 */ /* 0x0c0fe200078208ff */
[----:B------:R0:W5:Y:S03]  /*0470*/  LDG.E.U16 R36, desc[UR8][R20.64] ;  /* 0x0000000814247981 */ /* 0x000166000c1e1500 */
[----:B------:R-:W-:Y:S02]  /*0480*/  LEA.HI.X.SX32 R23, R11, R5, 0x1, P1 ;  /* 0x000000050b177211 */ /* 0x000fe400008f0eff */
[C---:B------:R-:W-:Y:S02]  /*0490*/  LEA R11, R12.reuse, R27, 0x1 ;  /* 0x0000001b0c0b7211 */ /* 0x040fe400078e08ff */
[----:B------:R-:W-:Y:S01]  /*04a0*/  LEA.HI.X.SX32 R15, R13, R5, 0x1, P0 ;  /* 0x000000050d0f7211 */ /* 0x000fe200000f0eff */
[----:B------:R-:W5:Y:S01]  /*04b0*/  LDG.E.U16 R38, desc[UR8][R22.64] ;  /* 0x0000000816267981 */ /* 0x000f62000c1e1500 */
[----:B--2---:R-:W-:Y:S01]  /*04c0*/  LEA R16, P0, R27, R6, 0x1 ;  /* 0x000000061b107211 */ /* 0x004fe200078008ff */
[----:B------:R-:W-:-:S02]  /*04d0*/  IMAD R13, R12, 0x2, R11 ;  /* 0x000000020c0d7824 */ /* 0x000fc400078e020b */
[----:B------:R2:W5:Y:S01]  /*04e0*/  LDG.E.U16 R37, desc[UR8][R14.64] ;  /* 0x000000080e257981 */ /* 0x000562000c1e1500 */
[----:B------:R-:W-:Y:S01]  /*04f0*/  LEA.HI.X.SX32 R17, R27, R5, 0x1, P0 ;  /* 0x000000051b117211 */ /* 0x000fe200000f0eff */
[----:B-1----:R-:W-:Y:S01]  /*0500*/  IMAD R25, R12, 0x2, R13 ;  /* 0x000000020c197824 */ /* 0x002fe200078e020d */
[----:B----4-:R-:W-:-:S03]  /*0510*/  LEA R18, P0, R11, R6, 0x1 ;  /* 0x000000060b127211 */ /* 0x010fc600078008ff */
[----:B------:R1:W4:Y:S01]  /*0520*/  LDG.E.U16 R39, desc[UR8][R16.64] ;  /* 0x0000000810277981 */ /* 0x000322000c1e1500 */
[----:B------:R-:W-:Y:S01]  /*0530*/  LEA.HI.X.SX32 R19, R11, R5, 0x1, P0 ;  /* 0x000000050b137211 */ /* 0x000fe200000f0eff */
[C---:B------:R-:W-:Y:S01]  /*0540*/  IMAD R11, R12.reuse, 0x2, R25 ;  /* 0x000000020c0b7824 */ /* 0x040fe200078e0219 */
[-C--:B0-----:R-:W-:Y:S02]  /*0550*/  LEA R20, P0, R13, R6.reuse, 0x1 ;  /* 0x000000060d147211 */ /* 0x081fe400078008ff */
[----:B------:R-:W-:Y:S01]  /*0560*/  LEA R24, P1, R25, R6, 0x1 ;  /* 0x0000000619187211 */ /* 0x000fe200078208ff */
[----:B------:R0:W4:Y:S01]  /*0570*/  LDG.E.U16 R40, desc[UR8][R18.64] ;  /* 0x0000000812287981 */ /* 0x000122000c1e1500 */
[----:B------:R-:W-:Y:S02]  /*0580*/  LEA R27, R12, R11, 0x1 ;  /* 0x0000000b0c1b7211 */ /* 0x000fe400078e08ff */
[----:B------:R-:W-:-:S03]  /*0590*/  LEA.HI.X.SX32 R21, R13, R5, 0x1, P0 ;  /* 0x000000050d157211 */ /* 0x000fc600000f0eff */
[C---:B------:R-:W-:Y:S01]  /*05a0*/  IMAD R13, R12.reuse, 0x2, R27 ;  /* 0x000000020c0d7824 */ /* 0x040fe200078e021b */
[C---:B--2---:R-:W-:Y:S01]  /*05b0*/  LEA R14, P0, R11.reuse, R6, 0x1 ;  /* 0x000000060b0e7211 */ /* 0x044fe200078008ff */
[----:B------:R-:W2:Y:S02]  /*05c0*/  LDG.E.U16 R41, desc[UR8][R20.64] ;  /* 0x0000000814297981 */ /* 0x000ea4000c1e1500 */
[----:B------:R-:W-:Y:S01]  /*05d0*/  IMAD R23, R12, 0x2, R13 ;  /* 0x000000020c177824 */ /* 0x000fe200078e020d */
[----:B------:R-:W-:-:S03]  /*05e0*/  LEA.HI.X.SX32 R15, R11, R5, 0x1, P0 ;  /* 0x000000050b0f7211 */ /* 0x000fc600000f0eff */
[C---:B------:R-:W-:Y:S01]  /*05f0*/  IMAD R11, R12.reuse, 0x2, R23 ;  /* 0x000000020c0b7824 */ /* 0x040fe200078e0217 */
[----:B------:R-:W-:Y:S01]  /*0600*/  LEA.HI.X.SX32 R25, R25, R5, 0x1, P1 ;  /* 0x0000000519197211 */ /* 0x000fe200008f0eff */
[----:B------:R-:W2:Y:S03]  /*0610*/  LDG.E.U16 R43, desc[UR8][R14.64] ;  /* 0x000000080e2b7981 */ /* 0x000ea6000c1e1500 */
[----:B------:R-:W-:Y:S01]  /*0620*/  LEA R29, R12, R11, 0x1 ;  /* 0x0000000b0c1d7211 */ /* 0x000fe200078e08ff */
[----:B------:R0:W2:Y:S01]  /*0630*/  LDG.E.U16 R42, desc[UR8][R24.64] ;  /* 0x00000008182a7981 */ /* 0x0000a2000c1e1500 */
[----:B-1----:R-:W-:-:S03]  /*0640*/  LEA R16, P0, R27, R6, 0x1 ;  /* 0x000000061b107211 */ /* 0x002fc600078008ff */
[C---:B------:R-:W-:Y:S01]  /*0650*/  IMAD R31, R12.reuse, 0x2, R29 ;  /* 0x000000020c1f7824 */ /* 0x040fe200078e021d */
[----:B------:R-:W-:Y:S02]  /*0660*/  LEA.HI.X.SX32 R17, R27, R5, 0x1, P0 ;  /* 0x000000051b117211 */ /* 0x000fe400000f0eff */
[----:B0-----:R-:W-:Y:S01]  /*0670*/  LEA R18, P0, R11, R6, 0x1 ;  /* 0x000000060b127211 */ /* 0x001fe200078008ff */
[----:B------:R-:W-:-:S03]  /*0680*/  IMAD R25, R12, 0x2, R31 ;  /* 0x000000020c197824 */ /* 0x000fc600078e021f */
[----:B------:R-:W-:Y:S01]  /*0690*/  LEA.HI.X.SX32 R19, R11, R5, 0x1, P0 ;  /* 0x000000050b137211 */ /* 0x000fe200000f0eff */
[----:B------:R0:W4:Y:S01]  /*06a0*/  LDG.E.U16 R44, desc[UR8][R16.64] ;  /* 0x00000008102c7981 */ /* 0x000122000c1e1500 */
[C---:B------:R-:W-:Y:S01]  /*06b0*/  IMAD R11, R12.reuse, 0x2, R25 ;  /* 0x000000020c0b7824 */ /* 0x040fe200078e0219 */
[-C--:B------:R-:W-:Y:S02]  /*06c0*/  LEA R22, P1, R23, R6.reuse, 0x1 ;  /* 0x0000000617167211 */ /* 0x080fe400078208ff */
[----:B------:R-:W4:Y:S01]  /*06d0*/  LDG.E.U16 R46, desc[UR8][R18.64] ;  /* 0x00000008122e7981 */ /* 0x000f22000c1e1500 */
[----:B------:R-:W-:Y:S02]  /*06e0*/  LEA R20, P0, R29, R6, 0x1 ;  /* 0x000000061d147211 */ /* 0x000fe400078008ff */
[----:B------:R-:W-:Y:S02]  /*06f0*/  LEA R15, R12, R11, 0x1 ;  /* 0x0000000b0c0f7211 */ /* 0x000fe400078e08ff */
[----:B------:R-:W-:-:S02]  /*0700*/  LEA.HI.X.SX32 R23, R23, R5, 0x1, P1 ;  /* 0x0000000517177211 */ /* 0x000fc400008f0eff */
[-C--:B------:R-:W-:Y:S01]  /*0710*/  LEA.HI.X.SX32 R21, R29, R5.reuse, 0x1, P0 ;  /* 0x000000051d157211 */ /* 0x080fe200000f0eff */
[----:B------:R-:W-:Y:S01]  /*0720*/  IMAD R29, R12, 0x2, R15 ;  /* 0x000000020c1d7824 */ /* 0x000fe200078e020f */
[-C--:B------:R-:W-:Y:S01]  /*0730*/  LEA R24, P1, R25, R6.reuse, 0x1 ;  /* 0x0000000619187211 */ /* 0x080fe200078208ff */
[----:B------:R1:W4:Y:S01]  /*0740*/  LDG.E.U16 R45, desc[UR8][R22.64] ;  /* 0x00000008162d7981 */ /* 0x000322000c1e1500 */
[----:B0-----:R-:W-:Y:S02]  /*0750*/  LEA R16, P0, R11, R6, 0x1 ;  /* 0x000000060b107211 */ /* 0x001fe400078008ff */
[-C--:B------:R-:W-:Y:S01]  /*0760*/  LEA.HI.X.SX32 R25, R25, R5.reuse, 0x1, P1 ;  /* 0x0000000519197211 */ /* 0x080fe200008f0eff */
[----:B------:R0:W4:Y:S01]  /*0770*/  LDG.E.U16 R47, desc[UR8][R20.64] ;  /* 0x00000008142f7981 */ /* 0x000122000c1e1500 */
[----:B------:R-:W-:-:S03]  /*0780*/  LEA.HI.X.SX32 R17, R11, R5, 0x1, P0 ;  /* 0x000000050b117211 */ /* 0x000fc600000f0eff */
[----:B------:R-:W4:Y:S01]  /*0790*/  LDG.E.U16 R48, desc[UR8][R24.64] ;  /* 0x0000000818307981 */ /* 0x000f22000c1e1500 */
[C---:B-1----:R-:W-:Y:S01]  /*07a0*/  IMAD R23, R12.reuse, 0x2, R29 ;  /* 0x000000020c177824 */ /* 0x042fe200078e021d */
[-C--:B------:R-:W-:Y:S02]  /*07b0*/  LEA R22, P0, R15, R6.reuse, 0x1 ;  /* 0x000000060f167211 */ /* 0x080fe400078008ff */
[----:B------:R1:W4:Y:S01]  /*07c0*/  LDG.E.U16 R49, desc[UR8][R16.64] ;  /* 0x0000000810317981 */ /* 0x000322000c1e1500 */
[----:B------:R-:W-:Y:S01]  /*07d0*/  IMAD R11, R12, 0x2, R23 ;  /* 0x000000020c0b7824 */ /* 0x000fe200078e0217 */
[----:B------:R-:W-:-:S04]  /*07e0*/  LEA R26, P1, R23, R6, 0x1 ;  /* 0x00000006171a7211 */ /* 0x000fc800078208ff */
[-C--:B------:R-:W-:Y:S02]  /*07f0*/  LEA.HI.X.SX32 R27, R23, R5.reuse, 0x1, P1 ;  /* 0x00000005171b7211 */ /* 0x080fe400008f0eff */
[----:B------:R-:W-:Y:S02]  /*0800*/  LEA.HI.X.SX32 R23, R15, R5, 0x1, P0 ;  /* 0x000000050f177211 */ /* 0x000fe400000f0eff */
[----:B------:R-:W-:Y:S01]  /*0810*/  LEA R15, R12, R11, 0x1 ;  /* 0x0000000b0c0f7211 */ /* 0x000fe200078e08ff */
[----:B------:R-:W4:Y:S01]  /*0820*/  LDG.E.U16 R26, desc[UR8][R26.64] ;  /* 0x000000081a1a7981 */ /* 0x000f22000c1e1500 */
[-C--:B------:R-:W-:Y:S02]  /*0830*/  LEA R18, P0, R11, R6.reuse, 0x1 ;  /* 0x000000060b127211 */ /* 0x080fe400078008ff */
[----:B0-----:R-:W-:Y:S01]  /*0840*/  LEA R20, P1, R15, R6, 0x1 ;  /* 0x000000060f147211 */ /* 0x001fe200078208ff */
[----:B------:R-:W4:Y:S01]  /*0850*/  LDG.E.U16 R22, desc[UR8][R22.64] ;  /* 0x0000000816167981 */ /* 0x000f22000c1e1500 */
[----:B------:R-:W-:-:S02]  /*0860*/  LEA.HI.X.SX32 R19, R11, R5, 0x1, P0 ;  /* 0x000000050b137211 */ /* 0x000fc400000f0eff */
[-C--:B------:R-:W-:Y:S01]  /*0870*/  LEA R14, P0, R13, R6.reuse, 0x1 ;  /* 0x000000060d0e7211 */ /* 0x080fe200078008ff */
[----:B------:R-:W-:Y:S01]  /*0880*/  IMAD R11, R12, 0x2, R15 ;  /* 0x000000020c0b7824 */ /* 0x000fe200078e020f */
[-C--:B------:R-:W-:Y:S01]  /*0890*/  LEA.HI.X.SX32 R21, R15, R5.reuse, 0x1, P1 ;  /* 0x000000050f157211 */ /* 0x080fe200008f0eff */
[----:B------:R-:W4:Y:S01]  /*08a0*/  LDG.E.U16 R18, desc[UR8][R18.64] ;  /* 0x0000000812127981 */ /* 0x000f22000c1e1500 */
[-C--:B------:R-:W-:Y:S02]  /*08b0*/  LEA.HI.X.SX32 R15, R13, R5.reuse, 0x1, P0 ;  /* 0x000000050d0f7211 */ /* 0x080fe400000f0eff */
[CC--:B------:R-:W-:Y:S01]  /*08c0*/  LEA R12, P0, R31.reuse, R6.reuse, 0x1 ;  /* 0x000000061f0c7211 */ /* 0x0c0fe200078008ff */
[----:B------:R-:W4:Y:S03]  /*08d0*/  LDG.E.U16 R20, desc[UR8][R20.64] ;  /* 0x0000000814147981 */ /* 0x000f26000c1e1500 */
[----:B------:R-:W-:Y:S01]  /*08e0*/  LEA.HI.X.SX32 R13, R31, R5, 0x1, P0 ;  /* 0x000000051f0d7211 */ /* 0x000fe200000f0eff */
[----:B------:R-:W4:Y:S04]  /*08f0*/  LDG.E.U16 R14, desc[UR8][R14.64] ;  /* 0x000000080e0e7981 */ /* 0x000f28000c1e1500 */
[----:B------:R-:W4:Y:S01]  /*0900*/  LDG.E.U16 R12, desc[UR8][R12.64] ;  /* 0x000000080c0c7981 */ /* 0x000f22000c1e1500 */
[----:B-1----:R-:W-:-:S02]  /*0910*/  LEA R16, P1, R29, R6, 0x1 ;  /* 0x000000061d107211 */ /* 0x002fc400078208ff */
[----:B------:R-:W-:Y:S02]  /*0920*/  LEA R24, P0, R11, R6, 0x1 ;  /* 0x000000060b187211 */ /* 0x000fe400078008ff */
[-C--:B------:R-:W-:Y:S02]  /*0930*/  LEA.HI.X.SX32 R17, R29, R5.reuse, 0x1, P1 ;  /* 0x000000051d117211 */ /* 0x080fe400008f0eff */
[----:B------:R-:W-:-:S03]  /*0940*/  LEA.HI.X.SX32 R25, R11, R5, 0x1, P0 ;  /* 0x000000050b197211 */ /* 0x000fc600000f0eff */
[----:B------:R0:W4:Y:S04]  /*0950*/  LDG.E.U16 R5, desc[UR8][R16.64] ;  /* 0x0000000810057981 */ /* 0x000128000c1e1500 */
[----:B------:R-:W4:Y:S01]  /*0960*/  LDG.E.U16 R24, desc[UR8][R24.64] ;  /* 0x0000000818187981 */ /* 0x000f22000c1e1500 */
[----:B------:R-:W-:Y:S01]  /*0970*/  SHF.R.S32.HI R6, RZ, 0x8, R0 ;  /* 0x00000008ff067819 */ /* 0x000fe20000011400 */
[----:B------:R-:W-:Y:S01]  /*0980*/  IMAD.SHL.U32 R11, R4, 0x2, RZ ;  /* 0x00000002040b7824 */ /* 0x000fe200078e00ff */
[----:B------:R-:W-:Y:S02]  /*0990*/  ULEA UR6, UR6, UR4, 0x18 ;  /* 0x0000000406067291 */ /* 0x000fe4000f8ec0ff */
[----:B------:R-:W-:-:S04]  /*09a0*/  SGXT R4, R6, 0x1 ;  /* 0x000000010604781a */ /* 0x000fc80000000200 */
[----:B------:R-:W-:-:S04]  /*09b0*/  LOP3.LUT R11, R11, 0x210, R4, 0x78, !PT ;  /* 0x000002100b0b7812 */ /* 0x000fc800078e7804 */
[C---:B------:R-:W-:Y:S01]  /*09c0*/  LOP3.LUT R4, R11.reuse, 0x20, RZ, 0x3c, !PT ;  /* 0x000000200b047812 */ /* 0x040fe200078e3cff */
[----:B------:R-:W-:Y:S01]  /*09d0*/  UISETP.GE.AND UP0, UPT, UR5, 0x1, UPT ;  /* 0x000000010500788c */ /* 0x000fe2000bf06270 */
[----:B------:R-:W-:Y:S01]  /*09e0*/  IMAD.MOV.U32 R65, RZ, RZ, -0x800000 ;  /* 0xff800000ff417424 */ /* 0x000fe200078e00ff */
[----:B0-----:R-:W-:Y:S01]  /*09f0*/  CS2R R16, SRZ ;  /* 0x0000000000107805 */ /* 0x001fe2000001ff00 */
[----:B------:R-:W-:Y:S02]  /*0a00*/  IMAD.MOV.U32 R76, RZ, RZ, 0x3f800000 ;  /* 0x3f800000ff4c7424 */ /* 0x000fe400078e00ff */
[----:B------:R-:W-:Y:S01]  /*0a10*/  IMAD.SHL.U32 R6, R0, 0x2, RZ ;  /* 0x0000000200067824 */ /* 0x000fe200078e00ff */
[----:B---3--:R0:W-:Y:S02]  /*0a20*/  STS.U16 [R11+UR6], R7 ;  /* 0x000000070b007988 */ /* 0x0081e40008000406 */
[----:B0-----:R-:W-:Y:S02]  /*0a30*/  LOP3.LUT R7, R11, 0x40, RZ, 0x3c, !PT ;  /* 0x000000400b077812 */ /* 0x001fe400078e3cff */
[----:B-----5:R0:W-:Y:S04]  /*0a40*/  STS.U16 [R11+UR6+0x1000], R28 ;  /* 0x0010001c0b007988 */ /* 0x0201e80008000406 */
[----:B------:R-:W-:Y:S04]  /*0a50*/  STS.U16 [R11+UR6+0x2000], R34 ;  /* 0x002000220b007988 */ /* 0x000fe80008000406 */
[----:B------:R-:W-:Y:S01]  /*0a60*/  STS.U16 [R11+UR6+0x3000], R38 ;  /* 0x003000260b007988 */ /* 0x000fe20008000406 */
[----:B0-----:R-:W-:-:S03]  /*0a70*/  CS2R R28, SRZ ;  /* 0x00000000001c7805 */ /* 0x001fc6000001ff00 */
[----:B--2---:R-:W-:Y:S04]  /*0a80*/  STS.U16 [R11+UR6+0x4000], R42 ;  /* 0x0040002a0b007988 */ /* 0x004fe80008000406 */
[----:B----4-:R-:W-:Y:S04]  /*0a90*/  STS.U16 [R11+UR6+0x5000], R45 ;  /* 0x0050002d0b007988 */ /* 0x010fe80008000406 */
[----:B------:R-:W-:Y:S04]  /*0aa0*/  STS.U16 [R11+UR6+0x6000], R48 ;  /* 0x006000300b007988 */ /* 0x000fe80008000406 */
[----:B------:R0:W-:Y:S04]  /*0ab0*/  STS.U16 [R11+UR6+0x7000], R26 ;  /* 0x0070001a0b007988 */ /* 0x0001e80008000406 */
[----:B------:R-:W-:Y:S01]  /*0ac0*/  STS.U16 [R4+UR6+0x400], R8 ;  /* 0x0004000804007988 */ /* 0x000fe20008000406 */
[----:B0-----:R-:W-:-:S03]  /*0ad0*/  LOP3.LUT R11, R11, 0x60, RZ, 0x3c, !PT ;  /* 0x000000600b0b7812 */ /* 0x001fc600078e3cff */
[----:B------:R-:W-:Y:S04]  /*0ae0*/  STS.U16 [R4+UR6+0x1400], R30 ;  /* 0x0014001e04007988 */ /* 0x000fe80008000406 */
[----:B------:R-:W-:Y:S04]  /*0af0*/  STS.U16 [R4+UR6+0x2400], R35 ;  /* 0x0024002304007988 */ /* 0x000fe80008000406 */
[----:B------:R-:W-:Y:S04]  /*0b00*/  STS.U16 [R4+UR6+0x3400], R39 ;  /* 0x0034002704007988 */ /* 0x000fe80008000406 */
[----:B------:R-:W-:Y:S04]  /*0b10*/  STS.U16 [R4+UR6+0x4400], R43 ;  /* 0x0044002b04007988 */ /* 0x000fe80008000406 */
[----:B------:R-:W-:Y:S04]  /*0b20*/  STS.U16 [R4+UR6+0x5400], R46 ;  /* 0x0054002e04007988 */ /* 0x000fe80008000406 */
[----:B------:R-:W-:Y:S04]  /*0b30*/  STS.U16 [R4+UR6+0x6400], R49 ;  /* 0x0064003104007988 */ /* 0x000fe80008000406 */
[----:B------:R-:W-:Y:S04]  /*0b40*/  STS.U16 [R4+UR6+0x7400], R18 ;  /* 0x0074001204007988 */ /* 0x000fe80008000406 */
[----:B------:R0:W-:Y:S04]  /*0b50*/  STS.U16 [R7+UR6+0x800], R9 ;  /* 0x0008000907007988 */ /* 0x0001e80008000406 */
        /* <DEDUP_REMOVED lines=9> */
[----:B------:R-:W-:Y:S01]  /*0bf0*/  STS.U16 [R11+UR6+0x5c00], R12 ;  /* 0x005c000c0b007988 */ /* 0x000fe20008000406 */
[----:B0-----:R-:W-:Y:S01]  /*0c00*/  MOV R9, 0x3f800000 ;  /* 0x3f80000000097802 */ /* 0x001fe20000000f00 */
[----:B-1----:R-:W-:Y:S01]  /*0c10*/  IMAD.MOV.U32 R7, RZ, RZ, -0x800000 ;  /* 0xff800000ff077424 */ /* 0x002fe200078e00ff */
[----:B------:R-:W-:Y:S01]  /*0c20*/  CS2R R18, SRZ ;  /* 0x0000000000127805 */ /* 0x000fe2000001ff00 */
[----:B------:R0:W-:Y:S01]  /*0c30*/  STS.U16 [R11+UR6+0x1c00], R33 ;  /* 0x001c00210b007988 */ /* 0x0001e20008000406 */
[----:B------:R-:W-:-:S02]  /*0c40*/  CS2R R20, SRZ ;  /* 0x0000000000147805 */ /* 0x000fc4000001ff00 */
[----:B------:R-:W-:Y:S02]  /*0c50*/  CS2R R22, SRZ ;  /* 0x0000000000167805 */ /* 0x000fe4000001ff00 */
[----:B------:R-:W-:Y:S01]  /*0c60*/  CS2R R26, SRZ ;  /* 0x00000000001a7805 */ /* 0x000fe2000001ff00 */
[----:B------:R1:W-:Y:S01]  /*0c70*/  STS.U16 [R11+UR6+0x2c00], R37 ;  /* 0x002c00250b007988 */ /* 0x0003e20008000406 */
[----:B------:R-:W-:Y:S02]  /*0c80*/  CS2R R30, SRZ ;  /* 0x00000000001e7805 */ /* 0x000fe4000001ff00 */
[----:B------:R-:W-:Y:S02]  /*0c90*/  CS2R R34, SRZ ;  /* 0x0000000000227805 */ /* 0x000fe4000001ff00 */
[----:B------:R-:W-:Y:S01]  /*0ca0*/  CS2R R38, SRZ ;  /* 0x0000000000267805 */ /* 0x000fe2000001ff00 */
[----:B------:R2:W-:Y:S01]  /*0cb0*/  STS.U16 [R11+UR6+0x3c00], R41 ;  /* 0x003c00290b007988 */ /* 0x0005e20008000406 */
[----:B------:R-:W-:-:S02]  /*0cc0*/  CS2R R42, SRZ ;  /* 0x00000000002a7805 */ /* 0x000fc4000001ff00 */
[----:B0-----:R-:W-:Y:S02]  /*0cd0*/  CS2R R32, SRZ ;  /* 0x0000000000207805 */ /* 0x001fe4000001ff00 */
[----:B------:R-:W-:Y:S01]  /*0ce0*/  CS2R R44, SRZ ;  /* 0x00000000002c7805 */ /* 0x000fe2000001ff00 */
[----:B------:R0:W-:Y:S01]  /*0cf0*/  STS.U16 [R11+UR6+0x6c00], R5 ;  /* 0x006c00050b007988 */ /* 0x0001e20008000406 */
[----:B------:R-:W-:Y:S02]  /*0d00*/  CS2R R46, SRZ ;  /* 0x00000000002e7805 */ /* 0x000fe4000001ff00 */
[----:B-1----:R-:W-:Y:S02]  /*0d10*/  CS2R R36, SRZ ;  /* 0x0000000000247805 */ /* 0x002fe4000001ff00 */
[----:B------:R-:W-:Y:S01]  /*0d20*/  LOP3.LUT R4, R0, 0x1ff, RZ, 0xc0, !PT ;  /* 0x000001ff00047812 */ /* 0x000fe200078ec0ff */
[----:B------:R1:W-:Y:S01]  /*0d30*/  STS.U16 [R11+UR6+0x7c00], R24 ;  /* 0x007c00180b007988 */ /* 0x0003e20008000406 */
[----:B--2---:R-:W-:-:S02]  /*0d40*/  CS2R R40, SRZ ;  /* 0x0000000000287805 */ /* 0x004fc4000001ff00 */
[----:B0-----:R-:W-:Y:S02]  /*0d50*/  LOP3.LUT R5, R0, 0x7, RZ, 0xc0, !PT ;  /* 0x0000000700057812 */ /* 0x001fe400078ec0ff */
[----:B-1----:R-:W-:Y:S01]  /*0d60*/  CS2R R24, SRZ ;  /* 0x0000000000187805 */ /* 0x002fe2000001ff00 */
[----:B------:R-:W-:Y:S06]  /*0d70*/  BRA.U !UP0, `(.L_x_0) ;  /* 0x0000000d08d07547 */ /* 0x000fec000b800000 */
[----:B------:R-:W0:Y:S01]  /*0d80*/  LDC.64 R76, c[0x0][0x3c0] ;  /* 0x0000f000ff4c7b82 */ /* 0x000e220000000a00 */
[----:B------:R-:W-:Y:S01]  /*0d90*/  LOP3.LUT R7, R0, 0x1c0, RZ, 0xc0, !PT ;  /* 0x000001c000077812 */ /* 0x000fe200078ec0ff */
[----:B------:R-:W1:Y:S01]  /*0da0*/  LDCU UR4, c[0x0][0x3c8] ;  /* 0x00007900ff0477ac */ /* 0x000e620008000800 */
[----:B------:R-:W-:Y:S01]  /*0db0*/  SHF.L.U32 R8, R4, 0x1, RZ ;  /* 0x0000000104087819 */ /* 0x000fe200000006ff */
[----:B------:R-:W-:Y:S01]  /*0dc0*/  IMAD R10, R5, 0x210, RZ ;  /* 0x00000210050a7824 */ /* 0x000fe200078e02ff */
[----:B------:R-:W-:Y:S01]  /*0dd0*/  SHF.R.U32.HI R7, RZ, 0x2, R7 ;  /* 0x00000002ff077819 */ /* 0x000fe20000011607 */
[----:B------:R-:W2:Y:S01]  /*0de0*/  LDCU.64 UR10, c[0x0][0x388] ;  /* 0x00007100ff0a77ac */ /* 0x000ea20008000a00 */
[----:B------:R-:W-:Y:S01]  /*0df0*/  LOP3.LUT R9, R6, 0x10, RZ, 0xc0, !PT ;  /* 0x0000001006097812 */ /* 0x000fe200078ec0ff */
[----:B------:R-:W3:Y:S01]  /*0e00*/  LDC.64 R78, c[0x0][0x3d0] ;  /* 0x0000f400ff4e7b82 */ /* 0x000ee20000000a00 */
[----:B------:R-:W-:Y:S01]  /*0e10*/  LOP3.LUT R7, R8, R7, RZ, 0x3c, !PT ;  /* 0x0000000708077212 */ /* 0x000fe200078e3cff */
[C---:B------:R-:W-:Y:S01]  /*0e20*/  IMAD.SHL.U32 R13, R0.reuse, 0x20, RZ ;  /* 0x00000020000d7824 */ /* 0x040fe200078e00ff */
[--C-:B------:R-:W-:Y:S01]  /*0e30*/  SHF.R.S32.HI R12, RZ, 0x2, R0.reuse ;  /* 0x00000002ff0c7819 */ /* 0x100fe20000011400 */
[----:B------:R-:W4:Y:S01]  /*0e40*/  LDCU.64 UR12, c[0x0][0x390] ;  /* 0x00007200ff0c77ac */ /* 0x000f220008000a00 */
[----:B------:R-:W-:Y:S01]  /*0e50*/  LOP3.LUT R8, R0, 0x10, RZ, 0xc0, !PT ;  /* 0x0000001000087812 */ /* 0x000fe200078ec0ff */
[----:B------:R-:W-:Y:S01]  /*0e60*/  IMAD.MOV.U32 R86, RZ, RZ, -0x800000 ;  /* 0xff800000ff567424 */ /* 0x000fe200078e00ff */
[----:B------:R-:W-:Y:S01]  /*0e70*/  LOP3.LUT R9, R9, 0x1e0, R0, 0xf8, !PT ;  /* 0x000001e009097812 */ /* 0x000fe200078ef800 */
[----:B------:R-:W5:Y:S01]  /*0e80*/  LDC R17, c[0x0][0x3d8] ;  /* 0x0000f600ff117b82 */ /* 0x000f620000000800 */
[----:B------:R-:W-:-:S02]  /*0e90*/  SGXT R12, R12, 0x1 ;  /* 0x000000010c0c781a */ /* 0x000fc40000000200 */
[----:B------:R-:W-:Y:S02]  /*0ea0*/  CS2R R20, SRZ ;  /* 0x0000000000147805 */ /* 0x000fe4000001ff00 */
[----:B------:R-:W-:Y:S02]  /*0eb0*/  LEA R11, R8, UR6, 0x8 ;  /* 0x00000006080b7c11 */ /* 0x000fe4000f8e40ff */
[----:B------:R-:W-:Y:S02]  /*0ec0*/  CS2R R22, SRZ ;  /* 0x0000000000167805 */ /* 0x000fe4000001ff00 */
[----:B------:R-:W-:Y:S02]  /*0ed0*/  LOP3.LUT R10, R10, R9, RZ, 0x3c, !PT ;  /* 0x000000090a0a7212 */ /* 0x000fe400078e3cff */
[----:B------:R-:W-:Y:S02]  /*0ee0*/  CS2R R24, SRZ ;  /* 0x0000000000187805 */ /* 0x000fe4000001ff00 */
[----:B------:R-:W-:Y:S01]  /*0ef0*/  LOP3.LUT R9, R0, 0x3f, RZ, 0xc0, !PT ;  /* 0x0000003f00097812 */ /* 0x000fe200078ec0ff */
[--C-:B------:R-:W-:Y:S01]  /*0f00*/  IMAD R18, R8, -0xf0, R11.reuse ;  /* 0xffffff1008127824 */ /* 0x100fe200078e020b */
[----:B------:R-:W-:Y:S01]  /*0f10*/  LOP3.LUT R14, R12, 0x90, RZ, 0xc0, !PT ;  /* 0x000000900c0e7812 */ /* 0x000fe200078ec0ff */
[----:B------:R-:W-:Y:S01]  /*0f20*/  IMAD.IADD R8, R10, 0x1, R11 ;  /* 0x000000010a087824 */ /* 0x000fe200078e020b */
[----:B------:R-:W-:Y:S01]  /*0f30*/  LOP3.LUT R12, R0, 0xf, RZ, 0xc0, !PT ;  /* 0x0000000f000c7812 */ /* 0x000fe200078ec0ff */
[----:B-1----:R-:W-:Y:S01]  /*0f40*/  IMAD R10, R9, UR4, RZ ;  /* 0x00000004090a7c24 */ /* 0x002fe2000f8e02ff */
[----:B------:R-:W-:Y:S01]  /*0f50*/  LOP3.LUT R15, R14, 0x60, R13, 0xf8, !PT ;  /* 0x000000600e0f7812 */ /* 0x000fe200078ef80d */
[----:B0-----:R-:W-:Y:S01]  /*0f60*/  IMAD R76, R76, UR7, RZ ;  /* 0x000000074c4c7c24 */ /* 0x001fe2000f8e02ff */
[--C-:B------:R-:W-:Y:S01]  /*0f70*/  SHF.R.U32.HI R13, RZ, 0x4, R0.reuse ;  /* 0x00000004ff0d7819 */ /* 0x100fe20000011600 */
[----:B---3--:R-:W-:Y:S01]  /*0f80*/  IMAD R14, R12, R79, RZ ;  /* 0x0000004f0c0e7224 */ /* 0x008fe200078e02ff */
[----:B------:R-:W-:Y:S01]  /*0f90*/  SHF.R.U32.HI R19, RZ, 0x6, R0 ;  /* 0x00000006ff137819 */ /* 0x000fe20000011600 */
[----:B------:R-:W-:Y:S01]  /*0fa0*/  IMAD.SHL.U32 R12, R10, 0x2, RZ ;  /* 0x000000020a0c7824 */ /* 0x000fe200078e00ff */
[----:B------:R-:W-:Y:S01]  /*0fb0*/  SHF.L.U32 R9, R76, 0x1, RZ ;  /* 0x000000014c097819 */ /* 0x000fe200000006ff */
[----:B------:R-:W-:Y:S01]  /*0fc0*/  IMAD R78, R78, UR7, RZ ;  /* 0x000000074e4e7c24 */ /* 0x000fe2000f8e02ff */
[----:B------:R-:W-:Y:S01]  /*0fd0*/  CS2R R26, SRZ ;  /* 0x00000000001a7805 */ /* 0x000fe2000001ff00 */
[----:B------:R-:W-:Y:S01]  /*0fe0*/  IMAD.SHL.U32 R16, R14, 0x2, RZ ;  /* 0x000000020e107824 */ /* 0x000fe200078e00ff */
[----:B--2---:R-:W-:Y:S01]  /*0ff0*/  IADD3 R84, P0, P1, R12, UR10, R9 ;  /* 0x0000000a0c547c10 */ /* 0x004fe2000f91e009 */
[----:B------:R-:W-:Y:S01]  /*1000*/  IMAD.SHL.U32 R11, R78, 0x2, RZ ;  /* 0x000000024e0b7824 */ /* 0x000fe200078e00ff */
[----:B------:R-:W-:Y:S01]  /*1010*/  SGXT.U32 R9, R13, 0x5 ;  /* 0x000000050d09781a */ /* 0x000fe20000000000 */
[----:B------:R-:W-:Y:S01]  /*1020*/  IMAD.HI R13, R10, 0x2, RZ ;  /* 0x000000020a0d7827 */ /* 0x000fe200078e02ff */
[----:B------:R-:W-:-:S02]  /*1030*/  SGXT.U32 R12, R19, 0x3 ;  /* 0x00000003130c781a */ /* 0x000fc40000000000 */
[----:B------:R-:W-:Y:S02]  /*1040*/  CS2R R28, SRZ ;  /* 0x00000000001c7805 */ /* 0x000fe4000001ff00 */
[----:B----4-:R-:W-:Y:S01]  /*1050*/  IADD3 R16, P2, P3, R16, UR12, R11 ;  /* 0x0000000c10107c10 */ /* 0x010fe2000fb5e00b */
[----:B------:R-:W-:Y:S01]  /*1060*/  IMAD.HI R76, R76, 0x2, RZ ;  /* 0x000000024c4c7827 */ /* 0x000fe200078e02ff */
[----:B------:R-:W-:Y:S02]  /*1070*/  LOP3.LUT R11, R15, 0x10, R6, 0x78, !PT ;  /* 0x000000100f0b7812 */ /* 0x000fe400078e7806 */
[----:B------:R-:W-:Y:S02]  /*1080*/  CS2R R30, SRZ ;  /* 0x00000000001e7805 */ /* 0x000fe4000001ff00 */
[----:B------:R-:W-:Y:S01]  /*1090*/  CS2R R32, SRZ ;  /* 0x0000000000207805 */ /* 0x000fe2000001ff00 */
[----:B-----5:R-:W-:Y:S01]  /*10a0*/  IMAD R10, R9, R17, RZ ;  /* 0x00000011090a7224 */ /* 0x020fe200078e02ff */
[----:B------:R-:W-:Y:S01]  /*10b0*/  IADD3.X R76, PT, PT, R13, UR11, R76, P0, P1 ;  /* 0x0000000b0d4c7c10 */ /* 0x000fe200087e244c */
[----:B------:R-:W-:Y:S01]  /*10c0*/  IMAD R12, R12, R77, RZ ;  /* 0x0000004d0c0c7224 */ /* 0x000fe200078e02ff */
[----:B------:R-:W-:Y:S01]  /*10d0*/  CS2R R34, SRZ ;  /* 0x0000000000227805 */ /* 0x000fe2000001ff00 */
[----:B------:R-:W-:Y:S01]  /*10e0*/  IMAD.HI R78, R78, 0x2, RZ ;  /* 0x000000024e4e7827 */ /* 0x000fe200078e02ff */
[----:B------:R-:W-:-:S02]  /*10f0*/  CS2R R36, SRZ ;  /* 0x0000000000247805 */ /* 0x000fc4000001ff00 */
[----:B------:R-:W-:Y:S02]  /*1100*/  CS2R R38, SRZ ;  /* 0x0000000000267805 */ /* 0x000fe4000001ff00 */
[----:B------:R-:W-:Y:S01]  /*1110*/  LEA R90, P0, R12, R84, 0x1 ;  /* 0x000000540c5a7211 */ /* 0x000fe200078008ff */
[----:B------:R-:W-:Y:S01]  /*1120*/  IMAD.HI R15, R14, 0x2, RZ ;  /* 0x000000020e0f7827 */ /* 0x000fe200078e02ff */
[----:B------:R-:W-:Y:S02]  /*1130*/  LEA R9, R77, R12, 0x3 ;  /* 0x0000000c4d097211 */ /* 0x000fe400078e18ff */
[----:B------:R-:W-:Y:S02]  /*1140*/  CS2R R40, SRZ ;  /* 0x0000000000287805 */ /* 0x000fe4000001ff00 */
[----:B------:R-:W-:Y:S01]  /*1150*/  LEA.HI.X.SX32 R91, R12, R76, 0x1, P0 ;  /* 0x0000004c0c5b7211 */ /* 0x000fe200000f0eff */
[----:B------:R-:W-:Y:S01]  /*1160*/  IMAD R13, R17, 0x20, R10 ;  /* 0x00000020110d7824 */ /* 0x000fe200078e020a */
[----:B------:R-:W-:Y:S01]  /*1170*/  IADD3.X R15, PT, PT, R15, UR13, R78, P2, P3 ;  /* 0x0000000d0f0f7c10 */ /* 0x000fe200097e644e */
[----:B------:R-:W-:Y:S01]  /*1180*/  IMAD.IADD R11, R11, 0x1, R18 ;  /* 0x000000010b0b7824 */ /* 0x000fe200078e0212 */
[----:B------:R-:W-:Y:S01]  /*1190*/  SHF.R.S32.HI R12, RZ, 0x6, R0 ;  /* 0x00000006ff0c7819 */ /* 0x000fe20000011400 */
[----:B------:R-:W-:Y:S01]  /*11a0*/  IMAD.MOV.U32 R78, RZ, RZ, -0x800000 ;  /* 0xff800000ff4e7424 */ /* 0x000fe200078e00ff */
[----:B------:R-:W-:-:S02]  /*11b0*/  LEA R80, P3, R13, R16, 0x1 ;  /* 0x000000100d507211 */ /* 0x000fc400078608ff */
[----:B------:R-:W-:Y:S02]  /*11c0*/  CS2R R18, SRZ ;  /* 0x0000000000127805 */ /* 0x000fe4000001ff00 */
[----:B------:R-:W-:Y:S02]  /*11d0*/  SGXT R12, R12, 0x1 ;  /* 0x000000010c0c781a */ /* 0x000fe40000000200 */
[----:B------:R-:W-:Y:S02]  /*11e0*/  CS2R R42, SRZ ;  /* 0x00000000002a7805 */ /* 0x000fe4000001ff00 */
[----:B------:R-:W-:Y:S01]  /*11f0*/  LEA.HI.X.SX32 R81, R13, R15, 0x1, P3 ;  /* 0x0000000f0d517211 */ /* 0x000fe200018f0eff */
[----:B------:R-:W-:Y:S01]  /*1200*/  IMAD R13, R5, 0x90, RZ ;  /* 0x00000090050d7824 */ /* 0x000fe200078e02ff */
[----:B------:R-:W-:Y:S02]  /*1210*/  LEA R84, P1, R9, R84, 0x1 ;  /* 0x0000005409547211 */ /* 0x000fe400078208ff */
[----:B------:R-:W-:-:S02]  /*1220*/  CS2R R44, SRZ ;  /* 0x00000000002c7805 */ /* 0x000fc4000001ff00 */
[----:B------:R-:W-:Y:S02]  /*1230*/  LEA R82, P2, R10, R16, 0x1 ;  /* 0x000000100a527211 */ /* 0x000fe400078408ff */
[----:B------:R-:W-:Y:S02]  /*1240*/  CS2R R16, SRZ ;  /* 0x0000000000107805 */ /* 0x000fe4000001ff00 */
[--C-:B------:R-:W-:Y:S02]  /*1250*/  LOP3.LUT R13, R13, 0x30, R6.reuse, 0x78, !PT ;  /* 0x000000300d0d7812 */ /* 0x100fe400078e7806 */
[----:B------:R-:W-:Y:S02]  /*1260*/  CS2R R46, SRZ ;  /* 0x00000000002e7805 */ /* 0x000fe4000001ff00 */
[----:B------:R-:W-:Y:S01]  /*1270*/  LOP3.LUT R49, R12, 0x90, RZ, 0xc0, !PT ;  /* 0x000000900c317812 */ /* 0x000fe200078ec0ff */
[----:B------:R-:W0:Y:S01]  /*1280*/  LDCU UR10, c[0x0][0x3a8] ;  /* 0x00007500ff0a77ac */ /* 0x000e220008000800 */
[----:B------:R-:W-:Y:S01]  /*1290*/  LEA.HI.X.SX32 R85, R9, R76, 0x1, P1 ;  /* 0x0000004c09557211 */ /* 0x000fe200008f0eff */
[----:B------:R-:W-:Y:S01]  /*12a0*/  IMAD.MOV.U32 R9, RZ, RZ, 0x3f800000 ;  /* 0x3f800000ff097424 */ /* 0x000fe200078e00ff */
[----:B------:R-:W-:Y:S01]  /*12b0*/  LEA.HI.X.SX32 R83, R10, R15, 0x1, P2 ;  /* 0x0000000f0a537211 */ /* 0x000fe200010f0eff */
[----:B------:R-:W-:Y:S01]  /*12c0*/  IMAD.MOV.U32 R10, RZ, RZ, RZ ;  /* 0x000000ffff0a7224 */ /* 0x000fe200078e00ff */
[----:B------:R-:W-:Y:S01]  /*12d0*/  MOV R14, RZ ;  /* 0x000000ff000e7202 */ /* 0x000fe20000000f00 */
[----:B------:R-:W-:Y:S01]  /*12e0*/  IMAD.MOV.U32 R76, RZ, RZ, 0x3f800000 ;  /* 0x3f800000ff4c7424 */ /* 0x000fe200078e00ff */
[----:B------:R-:W-:Y:S01]  /*12f0*/  LOP3.LUT R15, R13, 0x40, RZ, 0x3c, !PT ;  /* 0x000000400d0f7812 */ /* 0x000fe200078e3cff */
[----:B------:R-:W-:Y:S01]  /*1300*/  UMOV UR4, URZ ;  /* 0x000000ff00047c82 */ /* 0x000fe20008000000 */
[----:B------:R-:W-:-:S07]  /*1310*/  LOP3.LUT R12, R49, 0x37e, R6, 0x78, !PT ;  /* 0x0000037e310c7812 */ /* 0x000fce00078e7806 */
.L_x_1:
[----:B------:R-:W-:-:S04]  /*1320*/  IMAD.WIDE R48, R14, 0x2, R90 ;  /* 0x000000020e307825 */ /* 0x000fc800078e025a */
[----:B------:R-:W-:Y:S01]  /*1330*/  IMAD.WIDE R50, R14, 0x2, R84 ;  /* 0x000000020e327825 */ /* 0x000fe200078e0254 */
[----:B------:R-:W2:Y:S04]  /*1340*/  LDG.E.U16 R68, desc[UR8][R48.64] ;  /* 0x0000000830447981 */ /* 0x000ea8000c1e1500 */
[----:B------:R-:W3:Y:S01]  /*1350*/  LDG.E.U16 R70, desc[UR8][R50.64] ;  /* 0x0000000832467981 */ /* 0x000ee2000c1e1500 */
[C---:B------:R-:W-:Y:S01]  /*1360*/  IMAD.WIDE R88, R10.reuse, 0x2, R80 ;  /* 0x000000020a587825 */ /* 0x040fe200078e0250 */
[----:B------:R-:W-:Y:S03]  /*1370*/  BAR.SYNC.DEFER_BLOCKING 0x0 ;  /* 0x0000000000007b1d */ /* 0x000fe60000010000 */
[----:B------:R-:W-:-:S03]  /*1380*/  IMAD.WIDE R72, R10, 0x2, R82 ;  /* 0x000000020a487825 */ /* 0x000fc600078e0252 */
[----:B--2---:R-:W-:Y:S04]  /*1390*/  STS.U16 [R7+UR6+0x8000], R68 ;  /* 0x0080004407007988 */ /* 0x004fe80008000406 */
[----:B---3--:R-:W-:Y:S01]  /*13a0*/  STS.U16 [R7+UR6+0x8400], R70 ;  /* 0x0084004607007988 */ /* 0x008fe20008000406 */
[----:B------:R-:W-:Y:S06]  /*13b0*/  BAR.SYNC.DEFER_BLOCKING 0x0 ;  /* 0x0000000000007b1d */ /* 0x000fec0000010000 */
[----:B------:R1:W2:Y:S04]  /*13c0*/  LDG.E.U16 R87, desc[UR8][R72.64] ;  /* 0x0000000848577981 */ /* 0x0002a8000c1e1500 */
[----:B------:R-:W3:Y:S01]  /*13d0*/  LDG.E.U16 R89, desc[UR8][R88.64] ;  /* 0x0000000858597981 */ /* 0x000ee2000c1e1500 */
[----:B------:R-:W-:Y:S01]  /*13e0*/  UIADD3 UR4, UPT, UPT, UR4, 0x10, URZ ;  /* 0x0000001004047890 */ /* 0x000fe2000fffe0ff */
[----:B------:R-:W-:Y:S01]  /*13f0*/  LEA R10, R79, R10, 0x4 ;  /* 0x0000000a4f0a7211 */ /* 0x000fe200078e20ff */
[----:B------:R-:W-:Y:S01]  /*1400*/  IMAD R14, R77, 0x10, R14 ;  /* 0x000000104d0e7824 */ /* 0x000fe200078e020e */
[----:B------:R-:W-:Y:S01]  /*1410*/  LDSM.16.MT88.4 R56, [R8] ;  /* 0x000000000838783b */ /* 0x000fe20000004200 */
[----:B------:R-:W-:-:S03]  /*1420*/  UISETP.GE.AND UP0, UPT, UR4, UR5, UPT ;  /* 0x000000050400728c */ /* 0x000fc6000bf06270 */
[----:B------:R-:W4:Y:S04]  /*1430*/  LDSM.16.M88.4 R60, [R13+UR6+0x8000] ;  /* 0x008000060d3c783b */ /* 0x000f280008000200 */
[----:B------:R-:W5:Y:S04]  /*1440*/  LDSM.16.M88.4 R48, [R13+UR6+0x8400] ;  /* 0x008400060d30783b */ /* 0x000f680008000200 */
[----:B------:R-:W0:Y:S04]  /*1450*/  LDSM.16.MT88.4 R52, [R8+0x2000] ;  /* 0x002000000834783b */ /* 0x000e280000004200 */
[----:B------:R-:W-:Y:S04]  /*1460*/  LDSM.16.M88.4 R68, [R15+UR6+0x8000] ;  /* 0x008000060f44783b */ /* 0x000fe80008000200 */
[----:B-1----:R-:W-:Y:S01]  /*1470*/  LDSM.16.M88.4 R72, [R15+UR6+0x8400] ;  /* 0x008400060f48783b */ /* 0x002fe20008000200 */
[C---:B----4-:R-:W-:Y:S08]  /*1480*/  HMMA.16816.F32 R64, R56.reuse, R60, RZ ;  /* 0x0000003c3840723c */ /* 0x050ff000000018ff */
[----:B-----5:R-:W-:-:S12]  /*1490*/  HMMA.16816.F32 R56, R56, R48, RZ ;  /* 0x000000303838723c */ /* 0x020fd800000018ff */
[C---:B0-----:R-:W-:Y:S01]  /*14a0*/  HMMA.16816.F32 R60, R52.reuse, R62, R64 ;  /* 0x0000003e343c723c */ /* 0x041fe20000001840 */
[----:B------:R-:W0:Y:S07]  /*14b0*/  LDSM.16.MT88.4 R64, [R8+0x4000] ;  /* 0x004000000840783b */ /* 0x000e2e0000004200 */
[----:B------:R-:W-:Y:S01]  /*14c0*/  HMMA.16816.F32 R56, R52, R50, R56 ;  /* 0x000000323438723c */ /* 0x000fe20000001838 */
[----:B------:R-:W1:Y:S01]  /*14d0*/  LDSM.16.MT88.4 R48, [R8+0x6000] ;  /* 0x006000000830783b */ /* 0x000e620000004200 */
[----:B------:R-:W-:Y:S10]  /*14e0*/  BAR.SYNC.DEFER_BLOCKING 0x0 ;  /* 0x0000000000007b1d */ /* 0x000ff40000010000 */
[C---:B0-----:R-:W-:Y:S08]  /*14f0*/  HMMA.16816.F32 R60, R64.reuse, R68, R60 ;  /* 0x00000044403c723c */ /* 0x041ff0000000183c */
[----:B------:R-:W-:-:S12]  /*1500*/  HMMA.16816.F32 R56, R64, R72, R56 ;  /* 0x000000484038723c */ /* 0x000fd80000001838 */
[C---:B-1----:R-:W-:Y:S08]  /*1510*/  HMMA.16816.F32 R60, R48.reuse, R70, R60 ;  /* 0x00000046303c723c */ /* 0x042ff0000000183c */
[----:B------:R-:W-:Y:S11]  /*1520*/  HMMA.16816.F32 R48, R48, R74, R56 ;  /* 0x0000004a3030723c */ /* 0x000ff60000001838 */
[----:B------:R-:W-:Y:S01]  /*1530*/  FMUL R52, R60, UR10 ;  /* 0x0000000a3c347c20 */ /* 0x000fe20008400000 */
[----:B------:R-:W-:-:S07]  /*1540*/  FMUL R53, R61, UR10 ;  /* 0x0000000a3d357c20 */ /* 0x000fce0008400000 */
[----:B------:R-:W-:Y:S01]  /*1550*/  FMUL R54, R48, UR10 ;  /* 0x0000000a30367c20 */ /* 0x000fe20008400000 */
[----:B------:R-:W-:-:S04]  /*1560*/  FMUL R55, R49, UR10 ;  /* 0x0000000a31377c20 */ /* 0x000fc80008400000 */
[----:B------:R-:W-:Y:S01]  /*1570*/  FMNMX3 R52, R52, R53, R54, !PT ;  /* 0x0000003534347276 */ /* 0x000fe20007800036 */
[----:B------:R-:W-:Y:S01]  /*1580*/  FMUL R53, R63, UR10 ;  /* 0x0000000a3f357c20 */ /* 0x000fe20008400000 */
[----:B------:R-:W-:Y:S02]  /*1590*/  FMUL R54, R50, UR10 ;  /* 0x0000000a32367c20 */ /* 0x000fe40008400000 */
[----:B------:R-:W-:Y:S01]  /*15a0*/  FMNMX R56, R55, R52, !PT ;  /* 0x0000003437387209 */ /* 0x000fe20007800000 */
[----:B------:R-:W-:Y:S01]  /*15b0*/  FMUL R52, R62, UR10 ;  /* 0x0000000a3e347c20 */ /* 0x000fe20008400000 */
[----:B------:R-:W-:-:S03]  /*15c0*/  FMUL R55, R51, UR10 ;  /* 0x0000000a33377c20 */ /* 0x000fc60008400000 */
[----:B------:R-:W0:Y:S01]  /*15d0*/  SHFL.BFLY PT, R57, R56, 0x2, 0x1f ;  /* 0x0c401f0038397f89 */ /* 0x000e2200000e0000 */
[----:B------:R-:W-:-:S04]  /*15e0*/  FMNMX3 R52, R52, R53, R54, !PT ;  /* 0x0000003534347276 */ /* 0x000fc80007800036 */
[----:B------:R-:W-:-:S05]  /*15f0*/  FMNMX R52, R55, R52, !PT ;  /* 0x0000003437347209 */ /* 0x000fca0007800000 */
[----:B------:R-:W1:Y:S01]  /*1600*/  SHFL.BFLY PT, R53, R52, 0x2, 0x1f ;  /* 0x0c401f0034357f89 */ /* 0x000e6200000e0000 */
[----:B0-----:R-:W-:-:S05]  /*1610*/  FMNMX R57, R56, R57, !PT ;  /* 0x0000003938397209 */ /* 0x001fca0007800000 */
[----:B------:R-:W0:Y:S01]  /*1620*/  SHFL.BFLY PT, R65, R57, 0x1, 0x1f ;  /* 0x0c201f0039417f89 */ /* 0x000e2200000e0000 */
[----:B-1----:R-:W-:-:S05]  /*1630*/  FMNMX R53, R52, R53, !PT ;  /* 0x0000003534357209 */ /* 0x002fca0007800000 */
[----:B------:R-:W1:Y:S01]  /*1640*/  SHFL.BFLY PT, R67, R53, 0x1, 0x1f ;  /* 0x0c201f0035437f89 */ /* 0x000e6200000e0000 */
[----:B0-----:R-:W-:-:S05]  /*1650*/  FMNMX3 R65, R57, R65, R86, !PT ;  /* 0x0000004139417276 */ /* 0x001fca0007800056 */
[----:B------:R-:W-:Y:S01]  /*1660*/  FADD R52, -R65, R86 ;  /* 0x0000005641347221 */ /* 0x000fe20000000100 */
[--C-:B------:R-:W-:Y:S01]  /*1670*/  FFMA R48, R48, UR10, -R65.reuse ;  /* 0x0000000a30307c23 */ /* 0x100fe20008000841 */
[--C-:B------:R-:W-:Y:S01]  /*1680*/  FFMA R60, R60, UR10, -R65.reuse ;  /* 0x0000000a3c3c7c23 */ /* 0x100fe20008000841 */
[----:B------:R-:W-:Y:S01]  /*1690*/  FFMA R61, R61, UR10, -R65 ;  /* 0x0000000a3d3d7c23 */ /* 0x000fe20008000841 */
[----:B------:R-:W-:Y:S01]  /*16a0*/  FMUL R52, R52, 1.4426950216293334961 ;  /* 0x3fb8aa3b34347820 */ /* 0x000fe20000400000 */
[----:B-1----:R-:W-:Y:S01]  /*16b0*/  FMNMX3 R67, R53, R67, R78, !PT ;  /* 0x0000004335437276 */ /* 0x002fe2000780004e */
[----:B------:R-:W-:Y:S01]  /*16c0*/  FMUL R48, R48, 1.4426950216293334961 ;  /* 0x3fb8aa3b30307820 */ /* 0x000fe20000400000 */
[----:B------:R-:W-:Y:S01]  /*16d0*/  FMUL R60, R60, 1.4426950216293334961 ;  /* 0x3fb8aa3b3c3c7820 */ /* 0x000fe20000400000 */
[----:B------:R-:W0:Y:S01]  /*16e0*/  MUFU.EX2 R64, R52 ;  /* 0x0000003400407308 */ /* 0x000e220000000800 */
[----:B------:R-:W-:Y:S01]  /*16f0*/  FMUL R61, R61, 1.4426950216293334961 ;  /* 0x3fb8aa3b3d3d7820 */ /* 0x000fe20000400000 */
[--C-:B------:R-:W-:Y:S01]  /*1700*/  FFMA R62, R62, UR10, -R67.reuse ;  /* 0x0000000a3e3e7c23 */ /* 0x100fe20008000843 */
[----:B------:R-:W-:Y:S01]  /*1710*/  FFMA R63, R63, UR10, -R67 ;  /* 0x0000000a3f3f7c23 */ /* 0x000fe20008000843 */
[----:B------:R-:W-:Y:S01]  /*1720*/  FFMA R49, R49, UR10, -R65 ;  /* 0x0000000a31317c23 */ /* 0x000fe20008000841 */
[--C-:B------:R-:W-:Y:S01]  /*1730*/  FFMA R50, R50, UR10, -R67.reuse ;  /* 0x0000000a32327c23 */ /* 0x100fe20008000843 */
[----:B------:R-:W-:Y:S01]  /*1740*/  FMUL R62, R62, 1.4426950216293334961 ;  /* 0x3fb8aa3b3e3e7820 */ /* 0x000fe20000400000 */
[----:B------:R-:W-:Y:S01]  /*1750*/  FMUL R63, R63, 1.4426950216293334961 ;  /* 0x3fb8aa3b3f3f7820 */ /* 0x000fe20000400000 */
[----:B------:R1:W-:Y:S01]  /*1760*/  MUFU.EX2 R70, R48 ;  /* 0x0000003000467308 */ /* 0x0003e20000000800 */
[----:B------:R-:W-:Y:S01]  /*1770*/  FFMA R51, R51, UR10, -R67 ;  /* 0x0000000a33337c23 */ /* 0x000fe20008000843 */
[----:B------:R-:W-:Y:S01]  /*1780*/  FMUL R49, R49, 1.4426950216293334961 ;  /* 0x3fb8aa3b31317820 */ /* 0x000fe20000400000 */
[----:B------:R-:W-:Y:S01]  /*1790*/  FMUL R50, R50, 1.4426950216293334961 ;  /* 0x3fb8aa3b32327820 */ /* 0x000fe20000400000 */
[----:B------:R-:W-:-:S04]  /*17a0*/  IMAD.MOV.U32 R86, RZ, RZ, R65 ;  /* 0x000000ffff567224 */ /* 0x000fc800078e0041 */
[----:B------:R4:W-:Y:S01]  /*17b0*/  MUFU.EX2 R66, R60 ;  /* 0x0000003c00427308 */ /* 0x0009e20000000800 */
[----:B-1----:R-:W-:Y:S01]  /*17c0*/  FADD R48, -R67, R78 ;  /* 0x0000004e43307221 */ /* 0x002fe20000000100 */
[C---:B0-----:R-:W-:Y:S01]  /*17d0*/  FMUL R24, R64.reuse, R24 ;  /* 0x0000001840187220 */ /* 0x041fe20000400000 */
[C---:B------:R-:W-:Y:S01]  /*17e0*/  FMUL R25, R64.reuse, R25 ;  /* 0x0000001940197220 */ /* 0x040fe20000400000 */
[----:B------:R-:W-:Y:S01]  /*17f0*/  FMUL R16, R64, R16 ;  /* 0x0000001040107220 */ /* 0x000fe20000400000 */
[----:B------:R-:W-:Y:S01]  /*1800*/  FMUL R69, R48, 1.4426950216293334961 ;  /* 0x3fb8aa3b30457820 */ /* 0x000fe20000400000 */
[C---:B------:R-:W-:Y:S01]  /*1810*/  FMUL R17, R64.reuse, R17 ;  /* 0x0000001140117220 */ /* 0x040fe20000400000 */
[C---:B------:R-:W-:Y:S01]  /*1820*/  FMUL R20, R64.reuse, R20 ;  /* 0x0000001440147220 */ /* 0x040fe20000400000 */
[----:B------:R-:W0:Y:S01]  /*1830*/  MUFU.EX2 R71, R61 ;  /* 0x0000003d00477308 */ /* 0x000e220000000800 */
[----:B----4-:R-:W-:Y:S01]  /*1840*/  FMUL R60, R51, 1.4426950216293334961 ;  /* 0x3fb8aa3b333c7820 */ /* 0x010fe20000400000 */
[C---:B------:R-:W-:Y:S01]  /*1850*/  FMUL R21, R64.reuse, R21 ;  /* 0x0000001540157220 */ /* 0x040fe20000400000 */
[C---:B------:R-:W-:Y:S01]  /*1860*/  FMUL R28, R64.reuse, R28 ;  /* 0x0000001c401c7220 */ /* 0x040fe20000400000 */
[C---:B------:R-:W-:Y:S01]  /*1870*/  FMUL R29, R64.reuse, R29 ;  /* 0x0000001d401d7220 */ /* 0x040fe20000400000 */
[C---:B------:R-:W-:Y:S01]  /*1880*/  FMUL R32, R64.reuse, R32 ;  /* 0x0000002040207220 */ /* 0x040fe20000400000 */
[C---:B------:R-:W-:Y:S01]  /*1890*/  FMUL R33, R64.reuse, R33 ;  /* 0x0000002140217220 */ /* 0x040fe20000400000 */
[C---:B------:R-:W-:Y:S01]  /*18a0*/  FMUL R36, R64.reuse, R36 ;  /* 0x0000002440247220 */ /* 0x040fe20000400000 */
[----:B------:R-:W-:Y:S01]  /*18b0*/  MUFU.EX2 R68, R62 ;  /* 0x0000003e00447308 */ /* 0x000fe20000000800 */
[C---:B------:R-:W-:Y:S01]  /*18c0*/  FMUL R37, R64.reuse, R37 ;  /* 0x0000002540257220 */ /* 0x040fe20000400000 */
[C---:B------:R-:W-:Y:S01]  /*18d0*/  FMUL R40, R64.reuse, R40 ;  /* 0x0000002840287220 */ /* 0x040fe20000400000 */
[C---:B------:R-:W-:Y:S01]  /*18e0*/  FMUL R41, R64.reuse, R41 ;  /* 0x0000002940297220 */ /* 0x040fe20000400000 */
[C---:B------:R-:W-:Y:S01]  /*18f0*/  FMUL R44, R64.reuse, R44 ;  /* 0x0000002c402c7220 */ /* 0x040fe20000400000 */
[----:B------:R-:W-:Y:S01]  /*1900*/  FMUL R45, R64, R45 ;  /* 0x0000002d402d7220 */ /* 0x000fe20000400000 */
[----:B------:R-:W-:-:S02]  /*1910*/  MOV R78, R67 ;  /* 0x00000043004e7202 */ /* 0x000fc40000000f00 */
[----:B------:R-:W1:Y:S01]  /*1920*/  MUFU.EX2 R73, R63 ;  /* 0x0000003f00497308 */ /* 0x000e620000000800 */
[----:B0-----:R-:W-:Y:S01]  /*1930*/  F2FP.F16.F32.PACK_AB R48, R71, R66 ;  /* 0x000000424730723e */ /* 0x001fe200000000ff */
[----:B------:R-:W-:-:S06]  /*1940*/  FADD R71, R66, R71 ;  /* 0x0000004742477221 */ /* 0x000fcc0000000000 */
[----:B------:R1:W0:Y:S08]  /*1950*/  MUFU.EX2 R75, R49 ;  /* 0x00000031004b7308 */ /* 0x0002300000000800 */
[----:B------:R0:W-:Y:S01]  /*1960*/  MUFU.EX2 R72, R50 ;  /* 0x0000003200487308 */ /* 0x0001e20000000800 */
[----:B-1----:R-:W-:Y:S01]  /*1970*/  F2FP.F16.F32.PACK_AB R49, R73, R68 ;  /* 0x000000444931723e */ /* 0x002fe200000000ff */
[----:B------:R-:W-:Y:S01]  /*1980*/  FADD R73, R68, R73 ;  /* 0x0000004944497221 */ /* 0x000fe20000000000 */
[----:B--2---:R1:W-:Y:S04]  /*1990*/  STS.U16 [R12+UR6+0x8000], R87 ;  /* 0x008000570c007988 */ /* 0x0043e80008000406 */
[----:B---3--:R-:W-:Y:S01]  /*19a0*/  STS.U16 [R12+UR6+0x8400], R89 ;  /* 0x008400590c007988 */ /* 0x008fe20008000406 */
[----:B------:R-:W2:Y:S01]  /*19b0*/  MUFU.EX2 R69, R69 ;  /* 0x0000004500457308 */ /* 0x000ea20000000800 */
[C---:B0-----:R-:W-:Y:S01]  /*19c0*/  F2FP.F16.F32.PACK_AB R50, R75.reuse, R70 ;  /* 0x000000464b32723e */ /* 0x041fe200000000ff */
[----:B------:R-:W-:Y:S01]  /*19d0*/  FADD R70, R70, R71 ;  /* 0x0000004746467221 */ /* 0x000fe20000000000 */
[----:B------:R-:W-:Y:S03]  /*19e0*/  BAR.SYNC.DEFER_BLOCKING 0x0 ;  /* 0x0000000000007b1d */ /* 0x000fe60000010000 */
[----:B------:R-:W-:-:S03]  /*19f0*/  FADD R70, R75, R70 ;  /* 0x000000464b467221 */ /* 0x000fc60000000000 */
[----:B-1----:R-:W0:Y:S01]  /*1a00*/  MUFU.EX2 R87, R60 ;  /* 0x0000003c00577308 */ /* 0x002e220000000800 */
[C---:B--2---:R-:W-:Y:S01]  /*1a10*/  FMUL R26, R69.reuse, R26 ;  /* 0x0000001a451a7220 */ /* 0x044fe20000400000 */
[C---:B------:R-:W-:Y:S01]  /*1a20*/  FMUL R27, R69.reuse, R27 ;  /* 0x0000001b451b7220 */ /* 0x040fe20000400000 */
[C---:B------:R-:W-:Y:S01]  /*1a30*/  FMUL R18, R69.reuse, R18 ;  /* 0x0000001245127220 */ /* 0x040fe20000400000 */
[C---:B------:R-:W-:Y:S01]  /*1a40*/  FMUL R19, R69.reuse, R19 ;  /* 0x0000001345137220 */ /* 0x040fe20000400000 */
[C---:B------:R-:W-:Y:S01]  /*1a50*/  FMUL R22, R69.reuse, R22 ;  /* 0x0000001645167220 */ /* 0x040fe20000400000 */
[C---:B------:R-:W-:Y:S01]  /*1a60*/  FMUL R23, R69.reuse, R23 ;  /* 0x0000001745177220 */ /* 0x040fe20000400000 */
[C---:B------:R-:W-:Y:S01]  /*1a70*/  FMUL R30, R69.reuse, R30 ;  /* 0x0000001e451e7220 */ /* 0x040fe20000400000 */
[C---:B------:R-:W-:Y:S01]  /*1a80*/  FMUL R31, R69.reuse, R31 ;  /* 0x0000001f451f7220 */ /* 0x040fe20000400000 */
[----:B------:R-:W-:Y:S01]  /*1a90*/  FMUL R34, R69, R34 ;  /* 0x0000002245227220 */ /* 0x000fe20000400000 */
[----:B0-----:R-:W-:Y:S01]  /*1aa0*/  F2FP.F16.F32.PACK_AB R51, R87, R72 ;  /* 0x000000485733723e */ /* 0x001fe200000000ff */
[----:B------:R-:W-:Y:S01]  /*1ab0*/  LDSM.16.M88.4 R52, [R11+0x8200] ;  /* 0x008200000b34783b */ /* 0x000fe20000000200 */
[----:B------:R-:W-:Y:S01]  /*1ac0*/  FADD R72, R72, R73 ;  /* 0x0000004948487221 */ /* 0x000fe20000000000 */
[C---:B------:R-:W-:Y:S01]  /*1ad0*/  FMUL R35, R69.reuse, R35 ;  /* 0x0000002345237220 */ /* 0x040fe20000400000 */
[----:B------:R-:W-:Y:S01]  /*1ae0*/  FMUL R38, R69, R38 ;  /* 0x0000002645267220 */ /* 0x000fe20000400000 */
[----:B------:R-:W-:Y:S01]  /*1af0*/  LDSM.16.M88.4 R56, [R11+0x8000] ;  /* 0x008000000b38783b */ /* 0x000fe20000000200 */
[----:B------:R-:W-:Y:S01]  /*1b00*/  FADD R72, R87, R72 ;  /* 0x0000004857487221 */ /* 0x000fe20000000000 */
[C---:B------:R-:W-:Y:S01]  /*1b10*/  FMUL R39, R69.reuse, R39 ;  /* 0x0000002745277220 */ /* 0x040fe20000400000 */
[C---:B------:R-:W-:Y:S01]  /*1b20*/  FMUL R42, R69.reuse, R42 ;  /* 0x0000002a452a7220 */ /* 0x040fe20000400000 */
[----:B------:R-:W-:Y:S01]  /*1b30*/  LDSM.16.M88.4 R60, [R11+0x8400] ;  /* 0x008400000b3c783b */ /* 0x000fe20000000200 */
[C---:B------:R-:W-:Y:S01]  /*1b40*/  FMUL R43, R69.reuse, R43 ;  /* 0x0000002b452b7220 */ /* 0x040fe20000400000 */
[C---:B------:R-:W-:Y:S01]  /*1b50*/  FMUL R46, R69.reuse, R46 ;  /* 0x0000002e452e7220 */ /* 0x040fe20000400000 */
[----:B------:R-:W-:Y:S01]  /*1b60*/  FMUL R47, R69, R47 ;  /* 0x0000002f452f7220 */ /* 0x000fe20000400000 */
[----:B------:R-:W0:Y:S02]  /*1b70*/  SHFL.BFLY PT, R71, R72, 0x2, 0x1f ;  /* 0x0c401f0048477f89 */ /* 0x000e2400000e0000 */
[----:B0-----:R-:W-:Y:S01]  /*1b80*/  FADD R71, R72, R71 ;  /* 0x0000004748477221 */ /* 0x001fe20000000000 */
[C---:B------:R-:W-:Y:S01]  /*1b90*/  HMMA.16816.F32 R24, R48.reuse, R52, R24 ;  /* 0x000000343018723c */ /* 0x040fe20000001818 */
[----:B------:R-:W0:Y:S07]  /*1ba0*/  SHFL.BFLY PT, R53, R70, 0x2, 0x1f ;  /* 0x0c401f0046357f89 */ /* 0x000e2e00000e0000 */
[C---:B------:R-:W-:Y:S08]  /*1bb0*/  HMMA.16816.F32 R16, R48.reuse, R56, R16 ;  /* 0x000000383010723c */ /* 0x040ff00000001810 */
[C---:B------:R-:W-:Y:S01]  /*1bc0*/  HMMA.16816.F32 R20, R48.reuse, R58, R20 ;  /* 0x0000003a3014723c */ /* 0x040fe20000001814 */
[----:B------:R-:W-:Y:S07]  /*1bd0*/  LDSM.16.M88.4 R56, [R11+0x8600] ;  /* 0x008600000b38783b */ /* 0x000fee0000000200 */
[C---:B------:R-:W-:Y:S01]  /*1be0*/  HMMA.16816.F32 R28, R48.reuse, R54, R28 ;  /* 0x00000036301c723c */ /* 0x040fe2000000181c */
[----:B0-----:R-:W-:Y:S01]  /*1bf0*/  FADD R53, R70, R53 ;  /* 0x0000003546357221 */ /* 0x001fe20000000000 */
[----:B------:R-:W0:Y:S04]  /*1c00*/  SHFL.BFLY PT, R54, R71, 0x1, 0x1f ;  /* 0x0c201f0047367f89 */ /* 0x000e2800000e0000 */
[----:B------:R-:W1:Y:S02]  /*1c10*/  SHFL.BFLY PT, R52, R53, 0x1, 0x1f ;  /* 0x0c201f0035347f89 */ /* 0x000e6400000e0000 */
[C---:B------:R-:W-:Y:S08]  /*1c20*/  HMMA.16816.F32 R32, R48.reuse, R60, R32 ;  /* 0x0000003c3020723c */ /* 0x040ff00000001820 */
[----:B------:R-:W-:Y:S01]  /*1c30*/  HMMA.16816.F32 R36, R48, R62, R36 ;  /* 0x0000003e3024723c */ /* 0x000fe20000001824 */
[----:B0-----:R-:W-:-:S04]  /*1c40*/  FADD R54, R71, R54 ;  /* 0x0000003647367221 */ /* 0x001fc80000000000 */
[----:B------:R-:W-:-:S03]  /*1c50*/  FFMA R76, R69, R76, R54 ;  /* 0x0000004c454c7223 */ /* 0x000fc60000000036 */
[C---:B------:R-:W-:Y:S08]  /*1c60*/  HMMA.16816.F32 R40, R48.reuse, R56, R40 ;  /* 0x000000383028723c */ /* 0x040ff00000001828 */
[----:B------:R-:W-:Y:S01]  /*1c70*/  HMMA.16816.F32 R44, R48, R58, R44 ;  /* 0x0000003a302c723c */ /* 0x000fe2000000182c */
[----:B-1----:R-:W-:-:S04]  /*1c80*/  FADD R49, R53, R52 ;  /* 0x0000003435317221 */ /* 0x002fc80000000000 */
[----:B------:R-:W-:Y:S01]  /*1c90*/  FFMA R9, R64, R9, R49 ;  /* 0x0000000940097223 */ /* 0x000fe20000000031 */
[----:B------:R-:W-:-:S14]  /*1ca0*/  BRA.U !UP0, `(.L_x_1) ;  /* 0xfffffff5089c7547 */ /* 0x000fdc000b83ffff */
[----:B------:R-:W-:-:S07]  /*1cb0*/  IMAD.MOV.U32 R7, RZ, RZ, R67 ;  /* 0x000000ffff077224 */ /* 0x000fce00078e0043 */
.L_x_0:
[----:B------:R-:W-:Y:S01]  /*1cc0*/  IMAD.SHL.U32 R10, R0, 0x4, RZ ;  /* 0x00000004000a7824 */ /* 0x000fe200078e00ff */
[C---:B------:R-:W-:Y:S01]  /*1cd0*/  LEA R8, R5.reuse, UR6, 0x4 ;  /* 0x0000000605087c11 */ /* 0x040fe2000f8e20ff */
[C---:B------:R-:W-:Y:S01]  /*1ce0*/  FMUL R13, R76.reuse, 8388608 ;  /* 0x4b0000004c0d7820 */ /* 0x040fe20000400000 */
[----:B------:R-:W-:Y:S01]  /*1cf0*/  MOV R52, R40 ;  /* 0x0000002800347202 */ /* 0x000fe20000000f00 */
[----:B------:R-:W-:Y:S01]  /*1d00*/  IMAD.MOV.U32 R40, RZ, RZ, R9 ;  /* 0x000000ffff287224 */ /* 0x000fe200078e0009 */
[----:B------:R-:W-:Y:S01]  /*1d10*/  FSETP.GEU.AND P3, PT, R76, 1.175494350822287508e-38, PT ;  /* 0x008000004c00780b */ /* 0x000fe20003f6e000 */
[----:B------:R-:W-:Y:S01]  /*1d20*/  IMAD R5, R5, -0x8, R8 ;  /* 0xfffffff805057824 */ /* 0x000fe200078e0208 */
[----:B------:R-:W-:Y:S01]  /*1d30*/  LOP3.LUT R10, R10, 0x3c0, RZ, 0xc0, !PT ;  /* 0x000003c00a0a7812 */ /* 0x000fe200078ec0ff */
[C---:B------:R-:W-:Y:S01]  /*1d40*/  FMUL R15, R40.reuse, 8388608 ;  /* 0x4b000000280f7820 */ /* 0x040fe20000400000 */
[----:B------:R-:W-:Y:S01]  /*1d50*/  FSEL R13, R13, R76, !P3 ;  /* 0x0000004c0d0d7208 */ /* 0x000fe20005800000 */
[----:B------:R-:W-:Y:S01]  /*1d60*/  IMAD.MOV.U32 R57, RZ, RZ, R22 ;  /* 0x000000ffff397224 */ /* 0x000fe200078e0016 */
[----:B------:R-:W-:Y:S01]  /*1d70*/  FSETP.GEU.AND P2, PT, R40, 1.175494350822287508e-38, PT ;  /* 0x008000002800780b */ /* 0x000fe20003f4e000 */
[----:B------:R-:W-:Y:S01]  /*1d80*/  IMAD.IADD R22, R10, 0x1, R5 ;  /* 0x000000010a167824 */ /* 0x000fe200078e0205 */
[----:B------:R-:W-:Y:S01]  /*1d90*/  IADD3 R5, PT, PT, R13, -0x3f3504f3, RZ ;  /* 0xc0cafb0d0d057810 */ /* 0x000fe20007ffe0ff */
[----:B------:R-:W-:Y:S01]  /*1da0*/  IMAD.MOV.U32 R61, RZ, RZ, R18 ;  /* 0x000000ffff3d7224 */ /* 0x000fe200078e0012 */
[C---:B------:R-:W-:Y:S01]  /*1db0*/  FSETP.GT.AND P1, PT, |R76|.reuse, 8.50705917302346158658e+37, PT ;  /* 0x7e8000004c00780b */ /* 0x040fe20003f24200 */
[----:B------:R-:W-:Y:S01]  /*1dc0*/  IMAD.MOV.U32 R54, RZ, RZ, R21 ;  /* 0x000000ffff367224 */ /* 0x000fe200078e0015 */
[----:B------:R-:W-:Y:S01]  /*1dd0*/  FSEL R15, R15, R40, !P2 ;  /* 0x000000280f0f7208 */ /* 0x000fe20005000000 */
[----:B------:R-:W-:Y:S01]  /*1de0*/  IMAD.MOV.U32 R60, RZ, RZ, R16 ;  /* 0x000000ffff3c7224 */ /* 0x000fe200078e0010 */
[----:B------:R-:W-:Y:S01]  /*1df0*/  FSEL R9, RZ, -23, P3 ;  /* 0xc1b80000ff097808 */ /* 0x000fe20001800000 */
[----:B------:R-:W-:Y:S01]  /*1e00*/  IMAD.MOV.U32 R59, RZ, RZ, R19 ;  /* 0x000000ffff3b7224 */ /* 0x000fe200078e0013 */
[----:B------:R-:W-:Y:S01]  /*1e10*/  LOP3.LUT R18, R5, 0xff800000, RZ, 0xc0, !PT ;  /* 0xff80000005127812 */ /* 0x000fe200078ec0ff */
[----:B------:R-:W-:Y:S01]  /*1e20*/  IMAD.MOV.U32 R19, RZ, RZ, R31 ;  /* 0x000000ffff137224 */ /* 0x000fe200078e001f */
[----:B------:R-:W-:Y:S01]  /*1e30*/  FSETP.GEU.AND P3, PT, |R76|, 1.175494350822287508e-38, PT ;  /* 0x008000004c00780b */ /* 0x000fe20003f6e200 */
[----:B------:R-:W-:Y:S01]  /*1e40*/  IMAD.MOV.U32 R53, RZ, RZ, R26 ;  /* 0x000000ffff357224 */ /* 0x000fe200078e001a */
[C---:B------:R-:W-:Y:S01]  /*1e50*/  LOP3.LUT P0, RZ, R0.reuse, 0x100, RZ, 0xc0, !PT ;  /* 0x0000010000ff7812 */ /* 0x040fe2000780c0ff */
[----:B------:R-:W-:Y:S01]  /*1e60*/  IMAD.MOV.U32 R51, RZ, RZ, R27 ;  /* 0x000000ffff337224 */ /* 0x000fe200078e001b */
[----:B------:R-:W-:Y:S01]  /*1e70*/  LOP3.LUT R21, R0, 0x1f0, RZ, 0xc0, !PT ;  /* 0x000001f000157812 */ /* 0x000fe200078ec0ff */
[----:B------:R-:W-:Y:S01]  /*1e80*/  @P1 FMUL R76, R76, 0.25 ;  /* 0x3e8000004c4c1820 */ /* 0x000fe20000400000 */
[----:B------:R-:W-:Y:S01]  /*1e90*/  LOP3.LUT R11, R0, 0x8, RZ, 0xc0, !PT ;  /* 0x00000008000b7812 */ /* 0x000fe200078ec0ff */
[----:B------:R-:W-:Y:S01]  /*1ea0*/  VIADD R0, R15, 0xc0cafb0d ;  /* 0xc0cafb0d0f007836 */ /* 0x000fe20000000000 */
[----:B------:R-:W-:Y:S01]  /*1eb0*/  FSEL R5, RZ, -23, P2 ;  /* 0xc1b80000ff057808 */ /* 0x000fe20001000000 */
[----:B------:R-:W-:Y:S01]  /*1ec0*/  @P1 FMUL R19, R19, 0.25 ;  /* 0x3e80000013131820 */ /* 0x000fe20000400000 */
[C---:B------:R-:W-:Y:S01]  /*1ed0*/  FSETP.GT.AND P2, PT, |R40|.reuse, 8.50705917302346158658e+37, PT ;  /* 0x7e8000002800780b */ /* 0x040fe20003f44200 */
[----:B------:R-:W-:Y:S01]  /*1ee0*/  @P1 FMUL R57, R57, 0.25 ;  /* 0x3e80000039391820 */ /* 0x000fe20000400000 */
[----:B------:R-:W-:Y:S01]  /*1ef0*/  FSETP.GEU.AND P4, PT, |R40|, 1.175494350822287508e-38, PT ;  /* 0x008000002800780b */ /* 0x000fe20003f8e200 */
[----:B------:R-:W-:Y:S01]  /*1f00*/  @!P3 FMUL R76, R76, 16777216 ;  /* 0x4b8000004c4cb820 */ /* 0x000fe20000400000 */
[----:B------:R-:W-:Y:S01]  /*1f10*/  LOP3.LUT R16, R0, 0xff800000, RZ, 0xc0, !PT ;  /* 0xff80000000107812 */ /* 0x000fe200078ec0ff */
[----:B------:R-:W-:Y:S01]  /*1f20*/  @P1 FMUL R61, R61, 0.25 ;  /* 0x3e8000003d3d1820 */ /* 0x000fe20000400000 */
[----:B------:R-:W-:Y:S01]  /*1f30*/  MOV R56, R20 ;  /* 0x0000001400387202 */ /* 0x000fe20000000f00 */
[----:B------:R-:W-:Y:S01]  /*1f40*/  IMAD R20, R11, 0x200, R8 ;  /* 0x000002000b147824 */ /* 0x000fe200078e0208 */
[----:B------:R-:W-:Y:S01]  /*1f50*/  I2FP.F32.S32 R8, R16 ;  /* 0x0000001000087245 */ /* 0x000fe20000201400 */
[----:B------:R-:W-:Y:S01]  /*1f60*/  @P1 FMUL R35, R35, 0.25 ;  /* 0x3e80000023231820 */ /* 0x000fe20000400000 */
[----:B------:R-:W-:Y:S01]  /*1f70*/  MOV R55, R23 ;  /* 0x0000001700377202 */ /* 0x000fe20000000f00 */
[----:B------:R-:W-:Y:S01]  /*1f80*/  @!P3 FMUL R19, R19, 16777216 ;  /* 0x4b8000001313b820 */ /* 0x000fe20000400000 */
[----:B------:R-:W-:Y:S01]  /*1f90*/  MOV R58, R17 ;  /* 0x00000011003a7202 */ /* 0x000fe20000000f00 */
[----:B------:R-:W-:Y:S01]  /*1fa0*/  @P2 FMUL R40, R40, 0.25 ;  /* 0x3e80000028282820 */ /* 0x000fe20000400000 */
[----:B------:R-:W-:Y:S01]  /*1fb0*/  FFMA.FTZ R5, R8, 1.1920928955078125e-07, R5 ;  /* 0x3400000008057823 */ /* 0x000fe20000010005 */
[----:B------:R-:W-:Y:S01]  /*1fc0*/  IMAD.MOV.U32 R17, RZ, RZ, R34 ;  /* 0x000000ffff117224 */ /* 0x000fe200078e0022 */
[----:B------:R-:W0:Y:S01]  /*1fd0*/  MUFU.RCP R8, R76 ;  /* 0x0000004c00087308 */ /* 0x000e220000001000 */
[----:B------:R-:W-:Y:S01]  /*1fe0*/  @!P4 FMUL R40, R40, 16777216 ;  /* 0x4b8000002828c820 */ /* 0x000fe20000400000 */
[----:B------:R-:W-:Y:S01]  /*1ff0*/  I2FP.F32.S32 R10, R18 ;  /* 0x00000012000a7245 */ /* 0x000fe20000201400 */
[----:B------:R-:W-:Y:S01]  /*2000*/  @P1 FMUL R42, R42, 0.25 ;  /* 0x3e8000002a2a1820 */ /* 0x000fe20000400000 */
[----:B------:R-:W-:Y:S01]  /*2010*/  @P1 FMUL R17, R17, 0.25 ;  /* 0x3e80000011111820 */ /* 0x000fe20000400000 */
[----:B------:R-:W-:Y:S01]  /*2020*/  @!P3 FMUL R57, R57, 16777216 ;  /* 0x4b8000003939b820 */ /* 0x000fe20000400000 */
[----:B------:R-:W-:Y:S01]  /*2030*/  @!P3 FMUL R61, R61, 16777216 ;  /* 0x4b8000003d3db820 */ /* 0x000fe20000400000 */
[----:B------:R-:W-:Y:S01]  /*2040*/  IMAD.MOV.U32 R49, RZ, RZ, R30 ;  /* 0x000000ffff317224 */ /* 0x000fe200078e001e */
[----:B------:R-:W1:Y:S01]  /*2050*/  MUFU.RCP R23, R40 ;  /* 0x0000002800177308 */ /* 0x000e620000001000 */
[----:B------:R-:W-:Y:S01]  /*2060*/  @P2 FMUL R56, R56, 0.25 ;  /* 0x3e80000038382820 */ /* 0x000fe20000400000 */
[----:B------:R-:W-:Y:S01]  /*2070*/  @P2 FMUL R60, R60, 0.25 ;  /* 0x3e8000003c3c2820 */ /* 0x000fe20000400000 */
[----:B------:R-:W-:Y:S01]  /*2080*/  IMAD R21, R21, 0x8, R20 ;  /* 0x0000000815157824 */ /* 0x000fe200078e0214 */
[----:B------:R-:W-:Y:S01]  /*2090*/  LEA.HI R0, R11, R22, RZ, 0x1f ;  /* 0x000000160b007211 */ /* 0x000fe200078ff8ff */
[----:B------:R-:W-:Y:S01]  /*20a0*/  FFMA.FTZ R20, R10, 1.1920928955078125e-07, R9 ;  /* 0x340000000a147823 */ /* 0x000fe20000010009 */
[----:B------:R-:W-:Y:S01]  /*20b0*/  @!P3 FMUL R35, R35, 16777216 ;  /* 0x4b8000002323b820 */ /* 0x000fe20000400000 */
[----:B------:R-:W-:Y:S01]  /*20c0*/  @P1 FMUL R43, R43, 0.25 ;  /* 0x3e8000002b2b1820 */ /* 0x000fe20000400000 */
[----:B------:R-:W-:Y:S01]  /*20d0*/  @P1 FMUL R38, R38, 0.25 ;  /* 0x3e80000026261820 */ /* 0x000fe20000400000 */
[----:B0-----:R-:W-:Y:S01]  /*20e0*/  FMUL R22, R8, R19 ;  /* 0x0000001308167220 */ /* 0x001fe20000400000 */
[----:B------:R-:W-:Y:S01]  /*20f0*/  @!P3 FMUL R42, R42, 16777216 ;  /* 0x4b8000002a2ab820 */ /* 0x000fe20000400000 */
[----:B------:R-:W-:Y:S01]  /*2100*/  @!P3 FMUL R17, R17, 16777216 ;  /* 0x4b8000001111b820 */ /* 0x000fe20000400000 */
[C---:B------:R-:W-:Y:S01]  /*2110*/  FMUL R10, R8.reuse, R57 ;  /* 0x00000039080a7220 */ /* 0x040fe20000400000 */
[----:B------:R-:W-:Y:S01]  /*2120*/  FMUL R19, R8, R61 ;  /* 0x0000003d08137220 */ /* 0x000fe20000400000 */
[----:B------:R-:W-:Y:S01]  /*2130*/  @P1 FMUL R47, R47, 0.25 ;  /* 0x3e8000002f2f1820 */ /* 0x000fe20000400000 */
[----:B------:R-:W-:Y:S01]  /*2140*/  @P1 FMUL R46, R46, 0.25 ;  /* 0x3e8000002e2e1820 */ /* 0x000fe20000400000 */
[----:B------:R-:W-:Y:S01]  /*2150*/  @P1 FMUL R39, R39, 0.25 ;  /* 0x3e80000027271820 */ /* 0x000fe20000400000 */
[----:B------:R-:W-:Y:S01]  /*2160*/  @P1 FMUL R49, R49, 0.25 ;  /* 0x3e80000031311820 */ /* 0x000fe20000400000 */
[----:B------:R-:W-:Y:S01]  /*2170*/  @P1 FMUL R51, R51, 0.25 ;  /* 0x3e80000033331820 */ /* 0x000fe20000400000 */
[----:B------:R-:W-:Y:S01]  /*2180*/  @P1 FMUL R53, R53, 0.25 ;  /* 0x3e80000035351820 */ /* 0x000fe20000400000 */
[----:B------:R-:W-:Y:S01]  /*2190*/  @P1 FMUL R55, R55, 0.25 ;  /* 0x3e80000037371820 */ /* 0x000fe20000400000 */
[----:B------:R-:W-:Y:S01]  /*21a0*/  @P1 FMUL R59, R59, 0.25 ;  /* 0x3e8000003b3b1820 */ /* 0x000fe20000400000 */
[----:B------:R-:W-:Y:S01]  /*21b0*/  @!P4 FMUL R56, R56, 16777216 ;  /* 0x4b8000003838c820 */ /* 0x000fe20000400000 */
[----:B------:R-:W-:Y:S01]  /*21c0*/  @!P4 FMUL R60, R60, 16777216 ;  /* 0x4b8000003c3cc820 */ /* 0x000fe20000400000 */
[----:B------:R-:W-:Y:S01]  /*21d0*/  MOV R14, R32 ;  /* 0x00000020000e7202 */ /* 0x000fe20000000f00 */
[----:B------:R-:W-:Y:S01]  /*21e0*/  FMUL R34, R8, R35 ;  /* 0x0000002308227220 */ /* 0x000fe20000400000 */
[----:B------:R-:W-:-:S02]  /*21f0*/  IMAD.IADD R16, R15, 0x1, -R16 ;  /* 0x000000010f107824 */ /* 0x000fc400078e0a10 */
[----:B------:R-:W-:Y:S01]  /*2200*/  @!P3 FMUL R43, R43, 16777216 ;  /* 0x4b8000002b2bb820 */ /* 0x000fe20000400000 */
[----:B------:R-:W-:Y:S01]  /*2210*/  @!P3 FMUL R38, R38, 16777216 ;  /* 0x4b8000002626b820 */ /* 0x000fe20000400000 */
[C---:B------:R-:W-:Y:S01]  /*2220*/  FMUL R32, R8.reuse, R42 ;  /* 0x0000002a08207220 */ /* 0x040fe20000400000 */
[----:B------:R-:W-:Y:S01]  /*2230*/  FMUL R35, R8, R17 ;  /* 0x0000001108237220 */ /* 0x000fe20000400000 */
[----:B------:R-:W-:Y:S01]  /*2240*/  @!P3 FMUL R47, R47, 16777216 ;  /* 0x4b8000002f2fb820 */ /* 0x000fe20000400000 */
[----:B------:R-:W-:Y:S01]  /*2250*/  @!P3 FMUL R46, R46, 16777216 ;  /* 0x4b8000002e2eb820 */ /* 0x000fe20000400000 */
[----:B------:R-:W-:Y:S01]  /*2260*/  @!P3 FMUL R39, R39, 16777216 ;  /* 0x4b8000002727b820 */ /* 0x000fe20000400000 */
[----:B------:R-:W-:Y:S01]  /*2270*/  @!P3 FMUL R49, R49, 16777216 ;  /* 0x4b8000003131b820 */ /* 0x000fe20000400000 */
[----:B------:R-:W-:Y:S01]  /*2280*/  @!P3 FMUL R51, R51, 16777216 ;  /* 0x4b8000003333b820 */ /* 0x000fe20000400000 */
[----:B------:R-:W-:Y:S01]  /*2290*/  @!P3 FMUL R53, R53, 16777216 ;  /* 0x4b8000003535b820 */ /* 0x000fe20000400000 */
[----:B------:R-:W-:Y:S01]  /*22a0*/  @!P3 FMUL R55, R55, 16777216 ;  /* 0x4b8000003737b820 */ /* 0x000fe20000400000 */
[----:B------:R-:W-:Y:S01]  /*22b0*/  @!P3 FMUL R59, R59, 16777216 ;  /* 0x4b8000003b3bb820 */ /* 0x000fe20000400000 */
[C---:B-1----:R-:W-:Y:S01]  /*22c0*/  FMUL R17, R23.reuse, R56 ;  /* 0x0000003817117220 */ /* 0x042fe20000400000 */
[----:B------:R-:W-:Y:S01]  /*22d0*/  FMUL R42, R23, R60 ;  /* 0x0000003c172a7220 */ /* 0x000fe20000400000 */
[----:B------:R-:W-:Y:S01]  /*22e0*/  F2FP.F16.F32.PACK_AB R10, R10, R19 ;  /* 0x000000130a0a723e */ /* 0x000fe200000000ff */
[----:B------:R-:W-:Y:S01]  /*22f0*/  FADD R16, R16, -1 ;  /* 0xbf80000010107421 */ /* 0x000fe20000000000 */
[----:B------:R-:W-:Y:S01]  /*2300*/  MOV R19, 0x3dc6b27f ;  /* 0x3dc6b27f00137802 */ /* 0x000fe20000000f00 */
[----:B------:R-:W-:Y:S01]  /*2310*/  IMAD.MOV.U32 R48, RZ, RZ, R45 ;  /* 0x000000ffff307224 */ /* 0x000fe200078e002d */
[----:B------:R-:W-:Y:S01]  /*2320*/  MOV R12, R29 ;  /* 0x0000001d000c7202 */ /* 0x000fe20000000f00 */
[C---:B------:R-:W-:Y:S01]  /*2330*/  FMUL R30, R8.reuse, R43 ;  /* 0x0000002b081e7220 */ /* 0x040fe20000400000 */
[----:B------:R-:W-:Y:S01]  /*2340*/  MOV R50, R44 ;  /* 0x0000002c00327202 */ /* 0x000fe20000000f00 */
[C---:B------:R-:W-:Y:S01]  /*2350*/  FMUL R26, R8.reuse, R38 ;  /* 0x00000026081a7220 */ /* 0x040fe20000400000 */
        /* <DEDUP_REMOVED lines=8> */
[----:B------:R-:W-:Y:S01]  /*23e0*/  F2FP.F16.F32.PACK_AB R8, R17, R42 ;  /* 0x0000002a1108723e */ /* 0x000fe200000000ff */
[----:B------:R-:W-:Y:S01]  /*23f0*/  FFMA.FTZ R17, R16, R19, -0.16845393180847167969 ;  /* 0xbe2c7f3010117423 */ /* 0x000fe20000010013 */
[----:B------:R-:W-:Y:S01]  /*2400*/  BAR.SYNC.DEFER_BLOCKING 0x0 ;  /* 0x0000000000007b1d */ /* 0x000fe20000010000 */
[----:B------:R-:W-:Y:S01]  /*2410*/  @P2 FMUL R54, R54, 0.25 ;  /* 0x3e80000036362820 */ /* 0x000fe20000400000 */
[----:B------:R-:W-:Y:S01]  /*2420*/  @P2 FMUL R58, R58, 0.25 ;  /* 0x3e8000003a3a2820 */ /* 0x000fe20000400000 */
[----:B------:R-:W-:Y:S01]  /*2430*/  FFMA.FTZ R17, R16, R17, 0.1716887056827545166 ;  /* 0x3e2fcf2a10117423 */ /* 0x000fe20000010011 */
[----:B------:R-:W-:-:S02]  /*2440*/  IMAD.IADD R18, R13, 0x1, -R18 ;  /* 0x000000010d127824 */ /* 0x000fc400078e0a12 */
[----:B------:R-:W-:Y:S01]  /*2450*/  @!P4 FMUL R54, R54, 16777216 ;  /* 0x4b8000003636c820 */ /* 0x000fe20000400000 */
[----:B------:R-:W-:Y:S01]  /*2460*/  @!P4 FMUL R58, R58, 16777216 ;  /* 0x4b8000003a3ac820 */ /* 0x000fe20000400000 */
[----:B------:R-:W-:Y:S01]  /*2470*/  FFMA.FTZ R17, R16, R17, -0.17900948226451873779 ;  /* 0xbe374e4310117423 */ /* 0x000fe20000010011 */
[----:B------:R-:W-:Y:S01]  /*2480*/  FADD R18, R18, -1 ;  /* 0xbf80000012127421 */ /* 0x000fe20000000000 */
[C---:B------:R-:W-:Y:S01]  /*2490*/  FMUL R9, R23.reuse, R54 ;  /* 0x0000003617097220 */ /* 0x040fe20000400000 */
[----:B------:R-:W-:Y:S01]  /*24a0*/  FMUL R40, R23, R58 ;  /* 0x0000003a17287220 */ /* 0x000fe20000400000 */
[----:B------:R-:W-:Y:S01]  /*24b0*/  FFMA.FTZ R17, R16, R17, 0.20512372255325317383 ;  /* 0x3e520bf410117423 */ /* 0x000fe20000010011 */
[----:B------:R-:W-:Y:S01]  /*24c0*/  F2FP.F16.F32.PACK_AB R11, R11, R38 ;  /* 0x000000260b0b723e */ /* 0x000fe200000000ff */
[----:B------:R-:W-:Y:S01]  /*24d0*/  FFMA.FTZ R19, R18, R19, -0.16845393180847167969 ;  /* 0xbe2c7f3012137423 */ /* 0x000fe20000010013 */
[----:B------:R-:W-:Y:S01]  /*24e0*/  @P2 FMUL R33, R33, 0.25 ;  /* 0x3e80000021212820 */ /* 0x000fe20000400000 */
[----:B------:R-:W-:Y:S01]  /*24f0*/  FFMA.FTZ R17, R16, R17, -0.24046532809734344482 ;  /* 0xbe763c8b10117423 */ /* 0x000fe20000010011 */
[----:B------:R-:W-:Y:S01]  /*2500*/  F2FP.F16.F32.PACK_AB R9, R9, R40 ;  /* 0x000000280909723e */ /* 0x000fe200000000ff */
[----:B------:R-:W-:Y:S01]  /*2510*/  FFMA.FTZ R19, R18, R19, 0.1716887056827545166 ;  /* 0x3e2fcf2a12137423 */ /* 0x000fe20000010013 */
[----:B------:R-:W-:Y:S01]  /*2520*/  @P2 FMUL R48, R48, 0.25 ;  /* 0x3e80000030302820 */ /* 0x000fe20000400000 */
[----:B------:R-:W-:Y:S01]  /*2530*/  FFMA.FTZ R17, R16, R17, 0.28857114911079406738 ;  /* 0x3e93bf9910117423 */ /* 0x000fe20000010011 */
[----:B------:R-:W-:Y:S01]  /*2540*/  @P2 FMUL R50, R50, 0.25 ;  /* 0x3e80000032322820 */ /* 0x000fe20000400000 */
[----:B------:R-:W-:Y:S01]  /*2550*/  FFMA.FTZ R19, R18, R19, -0.17900948226451873779 ;  /* 0xbe374e4312137423 */ /* 0x000fe20000010013 */
[----:B------:R-:W-:Y:S01]  /*2560*/  @P2 FMUL R41, R41, 0.25 ;  /* 0x3e80000029292820 */ /* 0x000fe20000400000 */
[----:B------:R-:W-:Y:S01]  /*2570*/  FFMA.FTZ R17, R16, R17, -0.36067417263984680176 ;  /* 0xbeb8aa4910117423 */ /* 0x000fe20000010011 */
[----:B------:R-:W-:Y:S01]  /*2580*/  STSM.16.M88.4 [R21], R8 ;  /* 0x0000000815007844 */ /* 0x000fe20000000200 */
[----:B------:R-:W-:Y:S01]  /*2590*/  @P2 FMUL R52, R52, 0.25 ;  /* 0x3e80000034342820 */ /* 0x000fe20000400000 */
[----:B------:R-:W-:Y:S01]  /*25a0*/  @P2 FMUL R37, R37, 0.25 ;  /* 0x3e80000025252820 */ /* 0x000fe20000400000 */
[----:B------:R-:W-:Y:S01]  /*25b0*/  FFMA.FTZ R17, R16, R17, 0.48089820146560668945 ;  /* 0x3ef6384a10117423 */ /* 0x000fe20000010011 */
[----:B------:R-:W-:Y:S01]  /*25c0*/  @P2 FMUL R36, R36, 0.25 ;  /* 0x3e80000024242820 */ /* 0x000fe20000400000 */
[----:B------:R-:W-:Y:S01]  /*25d0*/  @P2 FMUL R14, R14, 0.25 ;  /* 0x3e8000000e0e2820 */ /* 0x000fe20000400000 */
[----:B------:R-:W-:Y:S01]  /*25e0*/  @P2 FMUL R12, R12, 0.25 ;  /* 0x3e8000000c0c2820 */ /* 0x000fe20000400000 */
[----:B------:R-:W-:Y:S01]  /*25f0*/  FFMA.FTZ R17, R16, R17, -0.72134751081466674805 ;  /* 0xbf38aa3b10117423 */ /* 0x000fe20000010011 */
[----:B------:R-:W-:Y:S01]  /*2600*/  @P2 FMUL R28, R28, 0.25 ;  /* 0x3e8000001c1c2820 */ /* 0x000fe20000400000 */
[----:B------:R-:W-:Y:S01]  /*2610*/  @P2 FMUL R25, R25, 0.25 ;  /* 0x3e80000019192820 */ /* 0x000fe20000400000 */
[----:B------:R-:W-:Y:S01]  /*2620*/  @P2 FMUL R24, R24, 0.25 ;  /* 0x3e80000018182820 */ /* 0x000fe20000400000 */
[----:B------:R-:W-:Y:S01]  /*2630*/  FMUL R17, R16, R17 ;  /* 0x0000001110117220 */ /* 0x000fe20000400000 */
[----:B------:R-:W-:Y:S01]  /*2640*/  @!P4 FMUL R33, R33, 16777216 ;  /* 0x4b8000002121c820 */ /* 0x000fe20000400000 */
[----:B------:R-:W-:Y:S01]  /*2650*/  FFMA.FTZ R19, R18, R19, 0.20512372255325317383 ;  /* 0x3e520bf412137423 */ /* 0x000fe20000010013 */
        /* <DEDUP_REMOVED lines=11> */
[----:B------:R-:W-:Y:S01]  /*2710*/  FMUL R17, R16, R17 ;  /* 0x0000001110117220 */ /* 0x000fe20000400000 */
[----:B------:R-:W-:Y:S01]  /*2720*/  FFMA.FTZ R19, R18, R19, -0.24046532809734344482 ;  /* 0xbe763c8b12137423 */ /* 0x000fe20000010013 */
        /* <DEDUP_REMOVED lines=12> */
[----:B------:R-:W-:Y:S01]  /*27f0*/  FFMA.FTZ R16, R16, 1.4426950216293334961, R17 ;  /* 0x3fb8aa3b10107823 */ /* 0x000fe20000010011 */
[----:B------:R-:W-:Y:S01]  /*2800*/  FFMA.FTZ R19, R18, R19, 0.28857114911079406738 ;  /* 0x3e93bf9912137423 */ /* 0x000fe20000010013 */
[----:B------:R-:W0:Y:S01]  /*2810*/  LDCU.64 UR4, c[0x0][0x3e0] ;  /* 0x00007c00ff0477ac */ /* 0x000e220008000a00 */
[----:B------:R-:W-:Y:S01]  /*2820*/  F2FP.F16.F32.PACK_AB R17, R12, R25 ;  /* 0x000000190c11723e */ /* 0x000fe200000000ff */
[----:B------:R-:W-:Y:S01]  /*2830*/  FADD R5, R5, R16 ;  /* 0x0000001005057221 */ /* 0x000fe20000000000 */
[----:B------:R-:W-:Y:S01]  /*2840*/  F2FP.F16.F32.PACK_AB R16, R28, R23 ;  /* 0x000000171c10723e */ /* 0x000fe200000000ff */
[----:B------:R-:W-:Y:S01]  /*2850*/  FFMA.FTZ R19, R18, R19, -0.36067417263984680176 ;  /* 0xbeb8aa4912137423 */ /* 0x000fe20000010013 */
[----:B------:R-:W-:Y:S01]  /*2860*/  LEA R23, R4, UR6, 0x4 ;  /* 0x0000000604177c11 */ /* 0x000fe2000f8e20ff */
[----:B------:R-:W-:Y:S01]  /*2870*/  BAR.SYNC.DEFER_BLOCKING 0x0 ;  /* 0x0000000000007b1d */ /* 0x000fe20000010000 */
[----:B------:R-:W-:Y:S01]  /*2880*/  ISETP.GE.U32.AND P2, PT, R15, 0x7f800000, PT ;  /* 0x7f8000000f00780c */ /* 0x000fe20003f46070 */
[----:B------:R-:W-:Y:S01]  /*2890*/  FFMA.FTZ R19, R18, R19, 0.48089820146560668945 ;  /* 0x3ef6384a12137423 */ /* 0x000fe20000010013 */
[----:B------:R-:W-:-:S02]  /*28a0*/  ISETP.GE.U32.AND P3, PT, R13, 0x7f800000, PT ;  /* 0x7f8000000d00780c */ /* 0x000fc40003f66070 */
[----:B------:R-:W-:Y:S01]  /*28b0*/  FSETP.NEU.AND P1, PT, R15, RZ, PT ;  /* 0x000000ff0f00720b */ /* 0x000fe20003f2d000 */
[----:B------:R-:W-:Y:S02]  /*28c0*/  FFMA.FTZ R19, R18, R19, -0.72134751081466674805 ;  /* 0xbf38aa3b12137423 */ /* 0x000fe40000010013 */
[----:B------:R-:W1:Y:S01]  /*28d0*/  LDC.64 R46, c[0x0][0x398] ;  /* 0x0000e600ff2e7b82 */ /* 0x000e620000000a00 */
[----:B------:R-:W-:Y:S01]  /*28e0*/  F2FP.F16.F32.PACK_AB R24, R36, R33 ;  /* 0x000000212418723e */ /* 0x000fe200000000ff */
[----:B------:R-:W-:Y:S01]  /*28f0*/  FMUL R19, R18, R19 ;  /* 0x0000001312137220 */ /* 0x000fe20000400000 */
[----:B------:R-:W-:Y:S01]  /*2900*/  F2FP.F16.F32.PACK_AB R25, R37, R42 ;  /* 0x0000002a2519723e */ /* 0x000fe200000000ff */
[----:B0-----:R-:W-:Y:S01]  /*2910*/  UIMAD UR4, UR7, UR4, URZ ;  /* 0x00000004070472a4 */ /* 0x001fe2000f8e02ff */
[----:B------:R-:W-:Y:S01]  /*2920*/  F2FP.F16.F32.PACK_AB R26, R26, R35 ;  /* 0x000000231a1a723e */ /* 0x000fe200000000ff */
[C---:B------:R-:W-:Y:S01]  /*2930*/  FMUL R19, R18.reuse, R19 ;  /* 0x0000001312137220 */ /* 0x040fe20000400000 */
[----:B------:R-:W-:Y:S01]  /*2940*/  @P2 MOV R14, 0x7f800000 ;  /* 0x7f800000000e2802 */ /* 0x000fe20000000f00 */
[----:B------:R-:W-:Y:S01]  /*2950*/  @P3 IMAD.MOV.U32 R12, RZ, RZ, 0x7f800000 ;  /* 0x7f800000ff0c3424 */ /* 0x000fe200078e00ff */
[----:B------:R-:W0:Y:S01]  /*2960*/  LDC R4, c[0x0][0x3e8] ;  /* 0x0000fa00ff047b82 */ /* 0x000e220000000800 */
[----:B------:R-:W-:Y:S01]  /*2970*/  FFMA.FTZ R19, R18, 1.4426950216293334961, R19 ;  /* 0x3fb8aa3b12137823 */ /* 0x000fe20000010013 */
[----:B------:R-:W-:Y:S01]  /*2980*/  F2FP.F16.F32.PACK_AB R18, R43, R44 ;  /* 0x0000002c2b12723e */ /* 0x000fe200000000ff */
[----:B------:R-:W-:Y:S01]  /*2990*/  @P2 FFMA.FTZ R5, R15, R14, +INF ;  /* 0x7f8000000f052423 */ /* 0x000fe2000001000e */
[----:B------:R-:W-:-:S02]  /*29a0*/  IMAD R14, R2, UR5, RZ ;  /* 0x00000005020e7c24 */ /* 0x000fc4000f8e02ff */
[----:B------:R-:W-:Y:S01]  /*29b0*/  FADD R20, R20, R19 ;  /* 0x0000001314147221 */ /* 0x000fe20000000000 */
[----:B------:R-:W-:Y:S01]  /*29c0*/  F2FP.F16.F32.PACK_AB R19, R22, R45 ;  /* 0x0000002d1613723e */ /* 0x000fe200000000ff */
[----:B------:R-:W2:Y:S01]  /*29d0*/  LDS.128 R8, [R23] ;  /* 0x0000000017087984 */ /* 0x000ea20000000c00 */
[----:B------:R-:W-:Y:S01]  /*29e0*/  USHF.L.U32 UR5, UR4, 0x1, URZ ;  /* 0x0000000104057899 */ /* 0x000fe200080006ff */
[C---:B------:R-:W-:Y:S02]  /*29f0*/  IMAD.SHL.U32 R15, R14.reuse, 0x2, RZ ;  /* 0x000000020e0f7824 */ /* 0x040fe400078e00ff */
[C---:B------:R-:W-:Y:S01]  /*2a00*/  @P3 FFMA.FTZ R20, R13.reuse, R12, +INF ;  /* 0x7f8000000d143423 */ /* 0x040fe2000001000c */
[----:B------:R-:W-:Y:S01]  /*2a10*/  BAR.SYNC.DEFER_BLOCKING 0x0 ;  /* 0x0000000000007b1d */ /* 0x000fe20000010000 */
[----:B------:R-:W-:Y:S01]  /*2a20*/  FSETP.NEU.AND P2, PT, R13, RZ, PT ;  /* 0x000000ff0d00720b */ /* 0x000fe20003f4d000 */
[----:B------:R-:W-:Y:S01]  /*2a30*/  IMAD.HI R28, R14, 0x2, RZ ;  /* 0x000000020e1c7827 */ /* 0x000fe200078e02ff */
[----:B-1----:R-:W-:Y:S01]  /*2a40*/  IADD3 R22, P3, P4, R15, UR5, R46 ;  /* 0x000000050f167c10 */ /* 0x002fe2000fc7e02e */
[----:B------:R-:W-:Y:S01]  /*2a50*/  UIMAD.WIDE UR4, UR4, 0x2, URZ ;  /* 0x00000002040478a5 */ /* 0x000fe2000f8e02ff */
[----:B------:R-:W-:-:S02]  /*2a60*/  F2FP.F16.F32.PACK_AB R27, R27, R34 ;  /* 0x000000221b1b723e */ /* 0x000fc400000000ff */
[----:B------:R-:W-:Y:S02]  /*2a70*/  F2FP.F16.F32.PACK_AB R43, R29, R30 ;  /* 0x0000001e1d2b723e */ /* 0x000fe400000000ff */
[----:B------:R-:W-:Y:S02]  /*2a80*/  F2FP.F16.F32.PACK_AB R40, R39, R40 ;  /* 0x000000282728723e */ /* 0x000fe400000000ff */
[----:B------:R-:W-:Y:S02]  /*2a90*/  F2FP.F16.F32.PACK_AB R41, R38, R41 ;  /* 0x000000292629723e */ /* 0x000fe400000000ff */
[----:B------:R-:W-:Y:S02]  /*2aa0*/  F2FP.F16.F32.PACK_AB R42, R31, R32 ;  /* 0x000000201f2a723e */ /* 0x000fe400000000ff */
[----:B------:R-:W-:Y:S01]  /*2ab0*/  FSEL R20, R20, -INF , P2 ;  /* 0xff80000014147808 */ /* 0x000fe20001000000 */
[----:B------:R-:W1:Y:S01]  /*2ac0*/  LDCU UR4, c[0x0][0x3ec] ;  /* 0x00007d80ff0477ac */ /* 0x000e620008000800 */
[----:B------:R0:W-:Y:S01]  /*2ad0*/  STSM.16.M88.4 [R21], R16 ;  /* 0x0000001015007844 */ /* 0x0001e20000000200 */
[----:B------:R-:W-:Y:S01]  /*2ae0*/  BAR.SYNC.DEFER_BLOCKING 0x0 ;  /* 0x0000000000007b1d */ /* 0x000fe20000010000 */
[----:B-1----:R-:W-:Y:S01]  /*2af0*/  UIMAD UR4, UR7, UR4, URZ ;  /* 0x00000004070472a4 */ /* 0x002fe2000f8e02ff */
[----:B--2---:R-:W-:-:S02]  /*2b00*/  PRMT R32, R10, 0x7632, R32 ;  /* 0x000076320a207816 */ /* 0x004fc40000000020 */
[----:B------:R-:W-:Y:S01]  /*2b10*/  PRMT R34, R11, 0x7632, R34 ;  /* 0x000076320b227816 */ /* 0x000fe20000000022 */
[----:B------:R-:W-:Y:S01]  /*2b20*/  USHF.L.U32 UR7, UR4, 0x2, URZ ;  /* 0x0000000204077899 */ /* 0x000fe200080006ff */
[----:B0-----:R-:W-:Y:S01]  /*2b30*/  IMAD R17, R3, R4, RZ ;  /* 0x0000000403117224 */ /* 0x001fe200078e02ff */
[----:B------:R-:W-:Y:S01]  /*2b40*/  IADD3.X R3, PT, PT, R28, UR5, R47, P3, P4 ;  /* 0x000000051c037c10 */ /* 0x000fe20009fe842f */
[----:B------:R-:W-:-:S03]  /*2b50*/  UIMAD.WIDE UR4, UR4, 0x4, URZ ;  /* 0x00000004040478a5 */ /* 0x000fc6000f8e02ff */
[C---:B------:R-:W-:Y:S02]  /*2b60*/  LEA R28, P3, R17.reuse, R22, 0x1 ;  /* 0x00000016111c7211 */ /* 0x040fe400078608ff */
[C---:B------:R-:W-:Y:S02]  /*2b70*/  LEA R33, R4.reuse, R17, 0x1 ;  /* 0x0000001104217211 */ /* 0x040fe400078e08ff */
[----:B------:R-:W-:Y:S01]  /*2b80*/  LEA.HI.X.SX32 R29, R17, R3, 0x1, P3 ;  /* 0x00000003111d7211 */ /* 0x000fe200018f0eff */
[----:B------:R-:W0:Y:S02]  /*2b90*/  LDS.128 R12, [R23] ;  /* 0x00000000170c7984 */ /* 0x000e240000000c00 */
[----:B------:R-:W-:Y:S01]  /*2ba0*/  IMAD R31, R4, 0x2, R33 ;  /* 0x00000002041f7824 */ /* 0x000fe200078e0221 */
[----:B------:R-:W-:Y:S06]  /*2bb0*/  BAR.SYNC.DEFER_BLOCKING 0x0 ;  /* 0x0000000000007b1d */ /* 0x000fec0000010000 */
[----:B------:R1:W-:Y:S02]  /*2bc0*/  STSM.16.M88.4 [R21], R24 ;  /* 0x0000001815007844 */ /* 0x0003e40000000200 */
[----:B------:R-:W-:Y:S01]  /*2bd0*/  BAR.SYNC.DEFER_BLOCKING 0x0 ;  /* 0x0000000000007b1d */ /* 0x000fe20000010000 */
[----:B0-----:R-:W-:-:S02]  /*2be0*/  PRMT R56, R13, 0x7632, R56 ;  /* 0x000076320d387816 */ /* 0x001fc40000000038 */
[----:B------:R-:W-:Y:S02]  /*2bf0*/  PRMT R58, R14, 0x7632, R58 ;  /* 0x000076320e3a7816 */ /* 0x000fe4000000003a */
[-C--:B-1----:R-:W-:Y:S02]  /*2c00*/  LEA R24, P4, R33, R22.reuse, 0x1 ;  /* 0x0000001621187211 */ /* 0x082fe400078808ff */
[----:B------:R-:W-:Y:S02]  /*2c10*/  LEA R26, P3, R31, R22, 0x1 ;  /* 0x000000161f1a7211 */ /* 0x000fe400078608ff */
[-C--:B------:R-:W-:Y:S01]  /*2c20*/  LEA.HI.X.SX32 R25, R33, R3.reuse, 0x1, P4 ;  /* 0x0000000321197211 */ /* 0x080fe200020f0eff */
[----:B------:R-:W-:Y:S01]  /*2c30*/  IMAD R33, R4, 0x2, R31 ;  /* 0x0000000204217824 */ /* 0x000fe200078e021f */
[----:B------:R-:W-:Y:S02]  /*2c40*/  LEA.HI.X.SX32 R27, R31, R3, 0x1, P3 ;  /* 0x000000031f1b7211 */ /* 0x000fe400018f0eff */
[----:B------:R-:W-:-:S02]  /*2c50*/  PRMT R59, R15, 0x7632, R59 ;  /* 0x000076320f3b7816 */ /* 0x000fc4000000003b */
[----:B------:R-:W-:Y:S01]  /*2c60*/  LEA R35, R4, R33, 0x1 ;  /* 0x0000002104237211 */ /* 0x000fe200078e08ff */
[----:B------:R-:W0:Y:S01]  /*2c70*/  LDS.128 R16, [R23] ;  /* 0x0000000017107984 */ /* 0x000e220000000c00 */
[----:B------:R-:W-:Y:S01]  /*2c80*/  BAR.SYNC.DEFER_BLOCKING 0x0 ;  /* 0x0000000000007b1d */ /* 0x000fe20000010000 */
[----:B------:R-:W-:-:S04]  /*2c90*/  LEA R30, P3, R33, R22, 0x1 ;  /* 0x00000016211e7211 */ /* 0x000fc800078608ff */
[----:B------:R-:W-:Y:S01]  /*2ca0*/  LEA.HI.X.SX32 R31, R33, R3, 0x1, P3 ;  /* 0x00000003211f7211 */ /* 0x000fe200018f0eff */
[----:B------:R1:W-:Y:S02]  /*2cb0*/  STSM.16.M88.4 [R21], R40 ;  /* 0x0000002815007844 */ /* 0x0003e40000000200 */
[----:B------:R-:W-:Y:S01]  /*2cc0*/  BAR.SYNC.DEFER_BLOCKING 0x0 ;  /* 0x0000000000007b1d */ /* 0x000fe20000010000 */
[----:B-1----:R-:W-:-:S04]  /*2cd0*/  IMAD R21, R4, 0x2, R35 ;  /* 0x0000000204157824 */ /* 0x002fc800078e0223 */
[----:B------:R-:W-:-:S05]  /*2ce0*/  IMAD R33, R4, 0x2, R21 ;  /* 0x0000000204217824 */ /* 0x000fca00078e0215 */
[----:B------:R-:W-:Y:S01]  /*2cf0*/  LEA R37, R4, R33, 0x1 ;  /* 0x0000002104257211 */ /* 0x000fe200078e08ff */
[----:B------:R1:W-:Y:S04]  /*2d00*/  STG.E.U16 desc[UR8][R28.64], R8 ;  /* 0x000000081c007986 */ /* 0x0003e8000c101508 */
[----:B------:R2:W-:Y:S04]  /*2d10*/  STG.E.U16 desc[UR8][R24.64], R9 ;  /* 0x0000000918007986 */ /* 0x0005e8000c101508 */
[----:B------:R3:W-:Y:S01]  /*2d20*/  STG.E.U16 desc[UR8][R26.64], R10 ;  /* 0x0000000a1a007986 */ /* 0x0007e2000c101508 */
[----:B-1----:R-:W-:-:S03]  /*2d30*/  LEA R28, P3, R35, R22, 0x1 ;  /* 0x00000016231c7211 */ /* 0x002fc600078608ff */
[----:B------:R-:W-:Y:S01]  /*2d40*/  STG.E.U16 desc[UR8][R30.64], R11 ;  /* 0x0000000b1e007986 */ /* 0x000fe2000c101508 */
[-C--:B------:R-:W-:Y:S01]  /*2d50*/  LEA.HI.X.SX32 R29, R35, R3.reuse, 0x1, P3 ;  /* 0x00000003231d7211 */ /* 0x080fe200018f0eff */
[----:B------:R-:W-:Y:S01]  /*2d60*/  IMAD R35, R4, 0x2, R37 ;  /* 0x0000000204237824 */ /* 0x000fe200078e0225 */
[----:B--2---:R-:W-:Y:S02]  /*2d70*/  PRMT R25, R8, 0x7632, R25 ;  /* 0x0000763208197816 */ /* 0x004fe40000000019 */
[-C--:B------:R-:W-:Y:S01]  /*2d80*/  LEA R8, P3, R21, R22.reuse, 0x1 ;  /* 0x0000001615087211 */ /* 0x080fe200078608ff */
[----:B------:R-:W-:Y:S01]  /*2d90*/  IMAD R39, R4, 0x2, R35 ;  /* 0x0000000204277824 */ /* 0x000fe200078e0223 */
[----:B---3--:R-:W-:Y:S01]  /*2da0*/  PRMT R27, R9, 0x7632, R27 ;  /* 0x00007632091b7816 */ /* 0x008fe2000000001b */
[----:B------:R1:W-:Y:S01]  /*2db0*/  STG.E.U16 desc[UR8][R28.64], R25 ;  /* 0x000000191c007986 */ /* 0x0003e2000c101508 */
[----:B------:R-:W-:Y:S02]  /*2dc0*/  LEA.HI.X.SX32 R9, R21, R3, 0x1, P3 ;  /* 0x0000000315097211 */ /* 0x000fe400018f0eff */
[----:B------:R-:W-:-:S02]  /*2dd0*/  LEA R24, P4, R33, R22, 0x1 ;  /* 0x0000001621187211 */ /* 0x000fc400078808ff */
[C---:B------:R-:W-:Y:S01]  /*2de0*/  LEA R21, R4.reuse, R39, 0x1 ;  /* 0x0000002704157211 */ /* 0x040fe200078e08ff */
[----:B------:R2:W-:Y:S01]  /*2df0*/  STG.E.U16 desc[UR8][R8.64], R27 ;  /* 0x0000001b08007986 */ /* 0x0005e2000c101508 */
[-C--:B------:R-:W-:Y:S02]  /*2e00*/  LEA R26, P3, R37, R22.reuse, 0x1 ;  /* 0x00000016251a7211 */ /* 0x080fe400078608ff */
[----:B-1----:R-:W-:Y:S01]  /*2e10*/  LEA.HI.X.SX32 R25, R33, R3, 0x1, P4 ;  /* 0x0000000321197211 */ /* 0x002fe200020f0eff */
[----:B------:R-:W-:Y:S01]  /*2e20*/  IMAD R33, R4, 0x2, R21 ;  /* 0x0000000204217824 */ /* 0x000fe200078e0215 */
[----:B------:R-:W-:-:S03]  /*2e30*/  LEA R30, P4, R39, R22, 0x1 ;  /* 0x00000016271e7211 */ /* 0x000fc600078808ff */
[----:B------:R1:W-:Y:S01]  /*2e40*/  STG.E.U16 desc[UR8][R24.64], R32 ;  /* 0x0000002018007986 */ /* 0x0003e2000c101508 */
[-C--:B--2---:R-:W-:Y:S01]  /*2e50*/  LEA.HI.X.SX32 R27, R37, R3.reuse, 0x1, P3 ;  /* 0x00000003251b7211 */ /* 0x084fe200018f0eff */
[C---:B------:R-:W-:Y:S01]  /*2e60*/  IMAD R37, R4.reuse, 0x2, R33 ;  /* 0x0000000204257824 */ /* 0x040fe200078e0221 */
[-C--:B------:R-:W-:Y:S02]  /*2e70*/  LEA R10, P3, R35, R22.reuse, 0x1 ;  /* 0x00000016230a7211 */ /* 0x080fe400078608ff */
[----:B------:R-:W-:Y:S01]  /*2e80*/  LEA.HI.X.SX32 R31, R39, R3, 0x1, P4 ;  /* 0x00000003271f7211 */ /* 0x000fe200020f0eff */
[----:B------:R-:W-:Y:S01]  /*2e90*/  STG.E.U16 desc[UR8][R26.64], R34 ;  /* 0x000000221a007986 */ /* 0x000fe2000c101508 */
[C---:B------:R-:W-:Y:S02]  /*2ea0*/  LEA R29, R4.reuse, R37, 0x1 ;  /* 0x00000025041d7211 */ /* 0x040fe400078e08ff */
[----:B------:R-:W-:Y:S02]  /*2eb0*/  LEA.HI.X.SX32 R11, R35, R3, 0x1, P3 ;  /* 0x00000003230b7211 */ /* 0x000fe400018f0eff */
[----:B------:R-:W-:Y:S01]  /*2ec0*/  LEA R8, P3, R21, R22, 0x1 ;  /* 0x0000001615087211 */ /* 0x000fe200078608ff */
[----:B------:R-:W-:-:S02]  /*2ed0*/  IMAD R35, R4, 0x2, R29 ;  /* 0x0000000204237824 */ /* 0x000fc400078e021d */
[----:B------:R2:W-:Y:S01]  /*2ee0*/  STG.E.U16 desc[UR8][R10.64], R12 ;  /* 0x0000000c0a007986 */ /* 0x0005e2000c101508 */
[----:B------:R-:W-:Y:S01]  /*2ef0*/  LEA.HI.X.SX32 R9, R21, R3, 0x1, P3 ;  /* 0x0000000315097211 */ /* 0x000fe200018f0eff */
[C---:B------:R-:W-:Y:S01]  /*2f00*/  IMAD R39, R4.reuse, 0x2, R35 ;  /* 0x0000000204277824 */ /* 0x040fe200078e0223 */
[CC--:B-1----:R-:W-:Y:S01]  /*2f10*/  LEA R24, P3, R33.reuse, R22.reuse, 0x1 ;  /* 0x0000001621187211 */ /* 0x0c2fe200078608ff */
[----:B------:R1:W-:Y:S03]  /*2f20*/  STG.E.U16 desc[UR8][R30.64], R13 ;  /* 0x0000000d1e007986 */ /* 0x0003e6000c101508 */
[C---:B------:R-:W-:Y:S01]  /*2f30*/  LEA R21, R4.reuse, R39, 0x1 ;  /* 0x0000002704157211 */ /* 0x040fe200078e08ff */
[----:B------:R3:W-:Y:S01]  /*2f40*/  STG.E.U16 desc[UR8][R8.64], R14 ;  /* 0x0000000e08007986 */ /* 0x0007e2000c101508 */
[-C--:B------:R-:W-:Y:S02]  /*2f50*/  LEA.HI.X.SX32 R25, R33, R3.reuse, 0x1, P3 ;  /* 0x0000000321197211 */ /* 0x080fe400018f0eff */
[-C--:B------:R-:W-:Y:S01]  /*2f60*/  LEA R28, P4, R39, R22.reuse, 0x1 ;  /* 0x00000016271c7211 */ /* 0x080fe200078808ff */
[C---:B------:R-:W-:Y:S01]  /*2f70*/  IMAD R41, R4.reuse, 0x2, R21 ;  /* 0x0000000204297824 */ /* 0x040fe200078e0215 */
[C---:B--2---:R-:W-:Y:S01]  /*2f80*/  LEA R10, P3, R37.reuse, R22, 0x1 ;  /* 0x00000016250a7211 */ /* 0x044fe200078608ff */
[----:B------:R2:W-:Y:S02]  /*2f90*/  STG.E.U16 desc[UR8][R24.64], R15 ;  /* 0x0000000f18007986 */ /* 0x0005e4000c101508 */
[----:B------:R-:W-:Y:S01]  /*2fa0*/  IMAD R33, R4, 0x2, R41 ;  /* 0x0000000204217824 */ /* 0x000fe200078e0229 */
[----:B------:R-:W-:-:S02]  /*2fb0*/  LEA.HI.X.SX32 R11, R37, R3, 0x1, P3 ;  /* 0x00000003250b7211 */ /* 0x000fc400018f0eff */
[CC--:B-1----:R-:W-:Y:S02]  /*2fc0*/  LEA R30, P5, R21.reuse, R22.reuse, 0x1 ;  /* 0x00000016151e7211 */ /* 0x0c2fe400078a08ff */
[----:B------:R-:W-:Y:S02]  /*2fd0*/  LEA R43, R4, R33, 0x1 ;  /* 0x00000021042b7211 */ /* 0x000fe400078e08ff */
[-C--:B------:R-:W-:Y:S02]  /*2fe0*/  LEA.HI.X.SX32 R31, R21, R3.reuse, 0x1, P5 ;  /* 0x00000003151f7211 */ /* 0x080fe400028f0eff */
[----:B---3--:R-:W-:Y:S01]  /*2ff0*/  PRMT R9, R12, 0x7632, R9 ;  /* 0x000076320c097816 */ /* 0x008fe20000000009 */
[C---:B------:R-:W-:Y:S01]  /*3000*/  IMAD R37, R4.reuse, 0x2, R43 ;  /* 0x0000000204257824 */ /* 0x040fe200078e022b */
[-C--:B------:R-:W-:Y:S02]  /*3010*/  LEA R12, P3, R29, R22.reuse, 0x1 ;  /* 0x000000161d0c7211 */ /* 0x080fe400078608ff */
[----:B------:R-:W-:Y:S01]  /*3020*/  LEA R32, P5, R43, R22, 0x1 ;  /* 0x000000162b207211 */ /* 0x000fe200078a08ff */
[----:B------:R-:W-:Y:S01]  /*3030*/  IMAD R45, R4, 0x2, R37 ;  /* 0x00000002042d7824 */ /* 0x000fe200078e0225 */
[----:B------:R-:W-:Y:S01]  /*3040*/  STG.E.U16 desc[UR8][R10.64], R9 ;  /* 0x000000090a007986 */ /* 0x000fe2000c101508 */
[----:B------:R-:W-:-:S02]  /*3050*/  LEA.HI.X.SX32 R13, R29, R3, 0x1, P3 ;  /* 0x000000031d0d7211 */ /* 0x000fc400018f0eff */
[-C--:B------:R-:W-:Y:S01]  /*3060*/  LEA R26, P3, R35, R22.reuse, 0x1 ;  /* 0x00000016231a7211 */ /* 0x080fe200078608ff */
[----:B------:R-:W1:Y:S01]  /*3070*/  LDS.128 R8, [R23] ;  /* 0x0000000017087984 */ /* 0x000e620000000c00 */
[C---:B------:R-:W-:Y:S02]  /*3080*/  LEA R47, R4.reuse, R45, 0x1 ;  /* 0x0000002d042f7211 */ /* 0x040fe400078e08ff */
[-C--:B------:R-:W-:Y:S01]  /*3090*/  LEA.HI.X.SX32 R29, R39, R3.reuse, 0x1, P4 ;  /* 0x00000003271d7211 */ /* 0x080fe200020f0eff */
[----:B------:R3:W-:Y:S01]  /*30a0*/  STG.E.U16 desc[UR8][R12.64], R56 ;  /* 0x000000380c007986 */ /* 0x0007e2000c101508 */
[-C--:B--2---:R-:W-:Y:S01]  /*30b0*/  LEA R24, P4, R33, R22.reuse, 0x1 ;  /* 0x0000001621187211 */ /* 0x084fe200078808ff */
[C---:B------:R-:W-:Y:S01]  /*30c0*/  IMAD R49, R4.reuse, 0x2, R47 ;  /* 0x0000000204317824 */ /* 0x040fe200078e022f */
[-C--:B------:R-:W-:Y:S02]  /*30d0*/  LEA.HI.X.SX32 R27, R35, R3.reuse, 0x1, P3 ;  /* 0x00000003231b7211 */ /* 0x080fe400018f0eff */
[----:B------:R-:W-:Y:S01]  /*30e0*/  LEA R14, P3, R41, R22, 0x1 ;  /* 0x00000016290e7211 */ /* 0x000fe200078608ff */
[----:B------:R-:W-:Y:S01]  /*30f0*/  IMAD R21, R4, 0x2, R49 ;  /* 0x0000000204157824 */ /* 0x000fe200078e0231 */
[-C--:B------:R-:W-:Y:S01]  /*3100*/  LEA.HI.X.SX32 R25, R33, R3.reuse, 0x1, P4 ;  /* 0x0000000321197211 */ /* 0x080fe200020f0eff */
[----:B------:R-:W-:Y:S01]  /*3110*/  STG.E.U16 desc[UR8][R26.64], R58 ;  /* 0x0000003a1a007986 */ /* 0x000fe2000c101508 */
[----:B------:R-:W-:-:S02]  /*3120*/  LEA.HI.X.SX32 R33, R43, R3, 0x1, P5 ;  /* 0x000000032b217211 */ /* 0x000fc400028f0eff */
[C---:B------:R-:W-:Y:S01]  /*3130*/  LEA R51, R4.reuse, R21, 0x1 ;  /* 0x0000001504337211 */ /* 0x040fe200078e08ff */
[----:B------:R-:W-:Y:S01]  /*3140*/  STG.E.U16 desc[UR8][R28.64], R59 ;  /* 0x0000003b1c007986 */ /* 0x000fe2000c101508 */
[-C--:B------:R-:W-:Y:S01]  /*3150*/  LEA.HI.X.SX32 R15, R41, R3.reuse, 0x1, P3 ;  /* 0x00000003290f7211 */ /* 0x080fe200018f0eff */
[----:B---3--:R-:W2:Y:S01]  /*3160*/  LDC.64 R12, c[0x0][0x3a0] ;  /* 0x0000e800ff0c7b82 */ /* 0x008ea20000000a00 */
[-C--:B------:R-:W-:Y:S01]  /*3170*/  LEA R42, P5, R21, R22.reuse, 0x1 ;  /* 0x00000016152a7211 */ /* 0x080fe200078a08ff */
[C---:B------:R-:W-:Y:S01]  /*3180*/  IMAD R53, R4.reuse, 0x2, R51 ;  /* 0x0000000204357824 */ /* 0x040fe200078e0233 */
[-C--:B------:R-:W-:Y:S01]  /*3190*/  LEA R34, P3, R37, R22.reuse, 0x1 ;  /* 0x0000001625227211 */ /* 0x080fe200078608ff */
[----:B0-----:R-:W-:Y:S01]  /*31a0*/  STG.E.U16 desc[UR8][R30.64], R16 ;  /* 0x000000101e007986 */ /* 0x001fe2000c101508 */
[----:B------:R-:W-:Y:S01]  /*31b0*/  LEA R36, P4, R45, R22, 0x1 ;  /* 0x000000162d247211 */ /* 0x000fe200078808ff */
[----:B------:R-:W-:Y:S01]  /*31c0*/  IMAD R55, R4, 0x2, R53 ;  /* 0x0000000204377824 */ /* 0x000fe200078e0235 */
[-C--:B------:R-:W-:Y:S01]  /*31d0*/  LEA.HI.X.SX32 R43, R21, R3.reuse, 0x1, P5 ;  /* 0x00000003152b7211 */ /* 0x080fe200028f0eff */
[----:B------:R0:W-:Y:S01]  /*31e0*/  STG.E.U16 desc[UR8][R14.64], R17 ;  /* 0x000000110e007986 */ /* 0x0001e2000c101508 */
[----:B------:R-:W-:-:S02]  /*31f0*/  LEA.HI.X.SX32 R35, R37, R3, 0x1, P3 ;  /* 0x0000000325237211 */ /* 0x000fc400018f0eff */
[C---:B------:R-:W-:Y:S01]  /*3200*/  LEA R57, R4.reuse, R55, 0x1 ;  /* 0x0000003704397211 */ /* 0x040fe200078e08ff */
[----:B------:R1:W-:Y:S01]  /*3210*/  STG.E.U16 desc[UR8][R24.64], R18 ;  /* 0x0000001218007986 */ /* 0x0003e2000c101508 */
[-C--:B------:R-:W-:Y:S02]  /*3220*/  LEA.HI.X.SX32 R37, R45, R3.reuse, 0x1, P4 ;  /* 0x000000032d257211 */ /* 0x080fe400020f0eff */
[-C--:B------:R-:W-:Y:S01]  /*3230*/  LEA R38, P3, R47, R22.reuse, 0x1 ;  /* 0x000000162f267211 */ /* 0x080fe200078608ff */
[C---:B------:R-:W-:Y:S01]  /*3240*/  IMAD R21, R4.reuse, 0x2, R57 ;  /* 0x0000000204157824 */ /* 0x040fe200078e0239 */
[----:B------:R-:W-:Y:S01]  /*3250*/  LEA R40, P4, R49, R22, 0x1 ;  /* 0x0000001631287211 */ /* 0x000fe200078808ff */
[----:B------:R-:W-:Y:S01]  /*3260*/  STG.E.U16 desc[UR8][R32.64], R19 ;  /* 0x0000001320007986 */ /* 0x000fe2000c101508 */
[-C--:B------:R-:W-:Y:S01]  /*3270*/  LEA.HI.X.SX32 R39, R47, R3.reuse, 0x1, P3 ;  /* 0x000000032f277211 */ /* 0x080fe200018f0eff */
[----:B------:R-:W-:Y:S01]  /*3280*/  IMAD R23, R4, 0x2, R21 ;  /* 0x0000000204177824 */ /* 0x000fe200078e0215 */
[----:B------:R-:W-:-:S02]  /*3290*/  LEA.HI.X.SX32 R41, R49, R3, 0x1, P4 ;  /* 0x0000000331297211 */ /* 0x000fc400020f0eff */
[-C--:B------:R-:W-:Y:S02]  /*32a0*/  LEA R44, P3, R51, R22.reuse, 0x1 ;  /* 0x00000016332c7211 */ /* 0x080fe400078608ff */
[-C--:B------:R-:W-:Y:S02]  /*32b0*/  LEA R46, P4, R53, R22.reuse, 0x1 ;  /* 0x00000016352e7211 */ /* 0x080fe400078808ff */
[----:B------:R-:W-:Y:S02]  /*32c0*/  LEA R48, P5, R55, R22, 0x1 ;  /* 0x0000001637307211 */ /* 0x000fe400078a08ff */
[----:B------:R-:W-:Y:S02]  /*32d0*/  LEA R4, R4, R23, 0x1 ;  /* 0x0000001704047211 */ /* 0x000fe400078e08ff */
[-C--:B------:R-:W-:Y:S02]  /*32e0*/  LEA.HI.X.SX32 R45, R51, R3.reuse, 0x1, P3 ;  /* 0x00000003332d7211 */ /* 0x080fe400018f0eff */
[----:B------:R-:W-:-:S02]  /*32f0*/  LEA.HI.X.SX32 R47, R53, R3, 0x1, P4 ;  /* 0x00000003352f7211 */ /* 0x000fc400020f0eff */
[-C--:B------:R-:W-:Y:S02]  /*3300*/  LEA.HI.X.SX32 R49, R55, R3.reuse, 0x1, P5 ;  /* 0x0000000337317211 */ /* 0x080fe400028f0eff */
[-C--:B------:R-:W-:Y:S02]  /*3310*/  LEA R50, P3, R57, R22.reuse, 0x1 ;  /* 0x0000001639327211 */ /* 0x080fe400078608ff */
[-C--:B------:R-:W-:Y:S02]  /*3320*/  LEA R52, P4, R21, R22.reuse, 0x1 ;  /* 0x0000001615347211 */ /* 0x080fe400078808ff */
[CC--:B------:R-:W-:Y:S02]  /*3330*/  LEA R54, P5, R23.reuse, R22.reuse, 0x1 ;  /* 0x0000001617367211 */ /* 0x0c0fe400078a08ff */
[----:B------:R-:W-:Y:S02]  /*3340*/  LEA R22, P6, R4, R22, 0x1 ;  /* 0x0000001604167211 */ /* 0x000fe400078c08ff */
[----:B------:R-:W-:-:S02]  /*3350*/  LEA.HI.X.SX32 R55, R23, R3, 0x1, P5 ;  /* 0x0000000317377211 */ /* 0x000fc400028f0eff */
[-C--:B------:R-:W-:Y:S02]  /*3360*/  LEA.HI.X.SX32 R51, R57, R3.reuse, 0x1, P3 ;  /* 0x0000000339337211 */ /* 0x080fe400018f0eff */
[-C--:B------:R-:W-:Y:S02]  /*3370*/  LEA.HI.X.SX32 R53, R21, R3.reuse, 0x1, P4 ;  /* 0x0000000315357211 */ /* 0x080fe400020f0eff */
[----:B------:R-:W-:Y:S02]  /*3380*/  LEA.HI.X.SX32 R23, R4, R3, 0x1, P6 ;  /* 0x0000000304177211 */ /* 0x000fe400030f0eff */
[----:B------:R-:W-:Y:S02]  /*3390*/  PRMT R3, R16, 0x7632, R3 ;  /* 0x0000763210037816 */ /* 0x000fe40000000003 */
[----:B------:R-:W-:Y:S02]  /*33a0*/  PRMT R4, R17, 0x7632, R4 ;  /* 0x0000763211047816 */ /* 0x000fe40000000004 */
[----:B0-----:R-:W-:Y:S01]  /*33b0*/  PRMT R15, R18, 0x7632, R15 ;  /* 0x00007632120f7816 */ /* 0x001fe2000000000f */
[----:B------:R0:W-:Y:S01]  /*33c0*/  STG.E.U16 desc[UR8][R34.64], R3 ;  /* 0x0000000322007986 */ /* 0x0001e2000c101508 */
[----:B------:R-:W-:-:S02]  /*33d0*/  PRMT R21, R19, 0x7632, R21 ;  /* 0x0000763213157816 */ /* 0x000fc40000000015 */
[----:B-1----:R-:W-:Y:S01]  /*33e0*/  PRMT R25, R8, 0x7632, R25 ;  /* 0x0000763208197816 */ /* 0x002fe20000000019 */
[----:B------:R1:W-:Y:S01]  /*33f0*/  STG.E.U16 desc[UR8][R36.64], R4 ;  /* 0x0000000424007986 */ /* 0x0003e2000c101508 */
[----:B------:R-:W-:Y:S02]  /*3400*/  PRMT R26, R9, 0x7632, R26 ;  /* 0x00007632091a7816 */ /* 0x000fe4000000001a */
[----:B------:R-:W-:Y:S01]  /*3410*/  PRMT R27, R10, 0x7632, R27 ;  /* 0x000076320a1b7816 */ /* 0x000fe2000000001b */
[----:B------:R3:W-:Y:S01]  /*3420*/  STG.E.U16 desc[UR8][R38.64], R15 ;  /* 0x0000000f26007986 */ /* 0x0007e2000c101508 */
[----:B------:R-:W-:-:S03]  /*3430*/  PRMT R14, R11, 0x7632, R14 ;  /* 0x000076320b0e7816 */ /* 0x000fc6000000000e */
[----:B------:R3:W-:Y:S01]  /*3440*/  STG.E.U16 desc[UR8][R40.64], R21 ;  /* 0x0000001528007986 */ /* 0x0007e2000c101508 */
[----:B0-----:R-:W-:-:S03]  /*3450*/  IMAD.SHL.U32 R3, R2, 0x4, RZ ;  /* 0x0000000402037824 */ /* 0x001fc600078e00ff */
[----:B------:R3:W-:Y:S01]  /*3460*/  STG.E.U16 desc[UR8][R42.64], R8 ;  /* 0x000000082a007986 */ /* 0x0007e2000c101508 */
[----:B-1----:R-:W-:Y:S01]  /*3470*/  FSEL R4, R5, -INF , P1 ;  /* 0xff80000005047808 */ /* 0x002fe20000800000 */
[----:B------:R-:W-:Y:S01]  /*3480*/  FFMA R5, R20, 0.69314718246459960938, R7 ;  /* 0x3f31721814057823 */ /* 0x000fe20000000007 */
[----:B------:R-:W-:Y:S01]  /*3490*/  LOP3.LUT R7, R6, 0x3f8, RZ, 0xc0, !PT ;  /* 0x000003f806077812 */ /* 0x000fe200078ec0ff */
[----:B------:R3:W-:Y:S01]  /*34a0*/  STG.E.U16 desc[UR8][R44.64], R9 ;  /* 0x000000092c007986 */ /* 0x0007e2000c101508 */
[----:B------:R-:W-:-:S04]  /*34b0*/  IMAD.HI R6, R2, 0x4, RZ ;  /* 0x0000000402067827 */ /* 0x000fc800078e02ff */
[----:B------:R-:W-:Y:S01]  /*34c0*/  FFMA R4, R4, 0.69314718246459960938, R65 ;  /* 0x3f31721804047823 */ /* 0x000fe20000000041 */
[----:B--2---:R-:W-:Y:S01]  /*34d0*/  IADD3 R2, P1, P2, R3, UR7, R12 ;  /* 0x0000000703027c10 */ /* 0x004fe2000fa3e00c */
[----:B------:R3:W-:Y:S03]  /*34e0*/  STG.E.U16 desc[UR8][R46.64], R10 ;  /* 0x0000000a2e007986 */ /* 0x0007e6000c101508 */
[----:B------:R-:W-:Y:S01]  /*34f0*/  IADD3.X R3, PT, PT, R6, UR5, R13, P1, P2 ;  /* 0x0000000506037c10 */ /* 0x000fe20008fe440d */
[----:B------:R3:W-:Y:S04]  /*3500*/  STG.E.U16 desc[UR8][R48.64], R11 ;  /* 0x0000000b30007986 */ /* 0x0007e8000c101508 */
[----:B------:R3:W-:Y:S04]  /*3510*/  STG.E.U16 desc[UR8][R50.64], R25 ;  /* 0x0000001932007986 */ /* 0x0007e8000c101508 */
[----:B------:R3:W-:Y:S04]  /*3520*/  STG.E.U16 desc[UR8][R52.64], R26 ;  /* 0x0000001a34007986 */ /* 0x0007e8000c101508 */
[----:B------:R3:W-:Y:S04]  /*3530*/  STG.E.U16 desc[UR8][R54.64], R27 ;  /* 0x0000001b36007986 */ /* 0x0007e8000c101508 */
[----:B------:R3:W-:Y:S01]  /*3540*/  STG.E.U16 desc[UR8][R22.64], R14 ;  /* 0x0000000e16007986 */ /* 0x0007e2000c101508 */
[----:B------:R-:W-:Y:S06]  /*3550*/  BAR.SYNC.DEFER_BLOCKING 0x0 ;  /* 0x0000000000007b1d */ /* 0x000fec0000010000 */
[----:B------:R3:W-:Y:S02]  /*3560*/  STS.64 [R7+UR6], R4 ;  /* 0x0000000407007988 */ /* 0x0007e40008000a06 */
[----:B------:R-:W-:Y:S06]  /*3570*/  BAR.SYNC.DEFER_BLOCKING 0x0 ;  /* 0x0000000000007b1d */ /* 0x000fec0000010000 */
[----:B------:R-:W-:Y:S05]  /*3580*/  @P0 EXIT ;  /* 0x000000000000094d */ /* 0x000fea0003800000 */
[----:B---3--:R-:W0:Y:S04]  /*3590*/  LDS R5, [R0] ;  /* 0x0000000000057984 */ /* 0x008e280000000800 */
[----:B0-----:R-:W-:Y:S01]  /*35a0*/  STG.E desc[UR8][R2.64], R5 ;  /* 0x0000000502007986 */ /* 0x001fe2000c101908 */
[----:B------:R-:W-:Y:S05]  /*35b0*/  EXIT ;  /* 0x000000000000794d */ /* 0x000fea0003800000 */
.L_x_2:
[----:B------:R-:W-:-:S00]  /*35c0*/  BRA `(.L_x_2) ;  /* 0xfffffffc00fc7947 */ /* 0x000fc0000383ffff */
[----:B------:R-:W-:-:S00]  /*35d0*/  NOP ;  /* 0x0000000000007918 */ /* 0x000fc00000000000 */
        /* <DEDUP_REMOVED lines=10> */
.L_x_3:


//--------------------- .nv.global.init           --------------------------
	.section	.nv.global.init,"aw",@progbits
.nv.global.init:
	.type		_$_str,@object
	.size		_$_str,(.L_0 - _$_str)
_$_str:
        /*0000*/ 	.byte	0x5f, 0x5f, 0x43, 0x55, 0x44, 0x41, 0x5f, 0x46, 0x54, 0x5a, 0x00
.L_0:


//--------------------- .nv.shared.attn_fwd       --------------------------
	.section	.nv.shared.attn_fwd,"aw",@nobits
	.sectionflags	@""
	.align	16
	.zero		1024


//--------------------- .nv.shared.reserved.0     --------------------------
	.section	.nv.shared.reserved.0,"aw",@nobits
	.weak		__nv_reservedSMEM_offset_0_alias
	.size		__nv_reservedSMEM_offset_0_alias, 0, 64
	.other		__nv_reservedSMEM_offset_0_alias,@"STO_CUDA_RESERVED_SHARED STV_DEFAULT"
__nv_reservedSMEM_offset_0_alias:
	.zero		0
	.zero		64


//--------------------- .nv.constant0.attn_fwd    --------------------------
	.section	.nv.constant0.attn_fwd,"a",@progbits
	.sectionflags	@""
	.align	4
.nv.constant0.attn_fwd:
	.zero		1032


//--------------------- SYMBOLS --------------------------

	.type		.nv.reservedSmem.offset0,@object
	.size		.nv.reservedSmem.offset0,0x4
	.type		.nv.reservedSmem.cap,@object
	.size		.nv.reservedSmem.cap,0x4
